// auto-generated by cutlass_sweep.conv — config: {"arch": "sm_90", "cluster_m": 1, "cluster_n": 1, "conv_kind": "dgrad", "dtype": "fp16", "ndim": 3, "tile_k": 64, "tile_m": 128, "tile_n": 128}
#include "cutlass/cutlass.h"
#include "cute/tensor.hpp"
#include "cutlass/kernel_hardware_info.hpp"
#include "cutlass/conv/convolution.h"
#include "cutlass/conv/dispatch_policy.hpp"
#include "cutlass/conv/collective/collective_builder.hpp"
#include "cutlass/conv/kernel/conv_universal.hpp"
#include "cutlass/conv/device/conv_universal_adapter.hpp"
#include "cutlass/epilogue/collective/collective_builder.hpp"

using namespace cute;
using Elem = cutlass::half_t;
using Acc  = float;
using LayoutAB = cutlass::layout::TensorNDHWC;
using LayoutC  = cutlass::layout::TensorNDHWC;
constexpr auto ConvOp = cutlass::conv::Operator::kDgrad;
using TileShape    = Shape<_128, _128, Shape<_64>>;
using ClusterShape = Shape<_1, _1, _1>;

using CollectiveEpilogue = typename cutlass::epilogue::collective::CollectiveBuilder<
    cutlass::arch::Sm90, cutlass::arch::OpClassTensorOp,
    TileShape, ClusterShape,
    cutlass::epilogue::collective::EpilogueTileAuto,
    Acc, Acc,
    Elem, LayoutC, 128 / cutlass::sizeof_bits<Elem>::value,
    Elem, LayoutC, 128 / cutlass::sizeof_bits<Elem>::value,
    cutlass::epilogue::collective::EpilogueScheduleAuto
  >::CollectiveOp;

using CollectiveMainloop = typename cutlass::conv::collective::CollectiveBuilder<
    cutlass::arch::Sm90, cutlass::arch::OpClassTensorOp, ConvOp,
    Elem, LayoutAB, 128 / cutlass::sizeof_bits<Elem>::value,
    Elem, LayoutAB, 128 / cutlass::sizeof_bits<Elem>::value,
    Acc,
    TileShape, ClusterShape,
    cutlass::conv::collective::StageCountAutoCarveout<
        static_cast<int>(sizeof(typename CollectiveEpilogue::SharedStorage))>,
    cutlass::conv::collective::KernelScheduleAuto
  >::CollectiveOp;

using ProblemShape = cutlass::conv::ConvProblemShape<
    ConvOp, CollectiveMainloop::DispatchPolicy::NumSpatialDimensions>;
using ConvKernel = cutlass::conv::kernel::ConvUniversal<
    ProblemShape, CollectiveMainloop, CollectiveEpilogue>;
using Conv = cutlass::conv::device::ConvUniversalAdapter<ConvKernel>;

auto* _anchor = &cutlass::device_kernel<ConvKernel>;


// ===== COMPILED SASS (sm_90a) =====

	.target	sm_90a

	.elftype	@"ET_EXEC"


//--------------------- .note.nv.tkinfo           --------------------------
	.section	.note.nv.tkinfo,"",@"SHT_NOTE"
	.sectionflags	@"SHF_NOTE_NV_TKINFO"
	.tkinfo
        /*0018*/ 	.word	0x00000002
        /*0030*/ 	.string	""
        /*0030*/ 	.string	"ptxas"
        /*0030*/ 	.string	"Cuda compilation tools, release 13.0, V13.0.88"
        /*0030*/ 	.string	"Build cuda_13.0.r13.0/compiler.36424714_0"
        /*0030*/ 	.string	"-arch sm_90a -m 64 "



//--------------------- .note.nv.cuinfo           --------------------------
	.section	.note.nv.cuinfo,"",@"SHT_NOTE"
	.sectionflags	@"SHF_NOTE_NV_CUINFO"
        /*0018*/ 	.short	0x0002
        /*001a*/ 	.short	0x005a
        /*001c*/ 	.short	0x0082
	.zero		2


//--------------------- .nv.info                  --------------------------
	.section	.nv.info,"",@"SHT_CUDA_INFO"
	.align	4


	//----- nvinfo : EIATTR_REGCOUNT
	.align		4
        /*0000*/ 	.byte	0x04, 0x2f
        /*0002*/ 	.short	(.L_12 - .L_11)
	.align		4
.L_11:
        /*0004*/ 	.word	index@(_ZN7cutlass13device_kernelINS_4conv6kernel13ConvUniversalINS1_16ConvProblemShapeILNS1_8OperatorE1ELi3EEENS1_10collective14CollectiveConvINS1_46MainloopSm90TmaGmmaWarpSpecializedImplicitGemmILS5_1ELi7ELi3EN4cute5tupleIJNSA_1CILi1EEESD_SD_EEENS1_36KernelImplicitTmaWarpSpecializedSm90ELi1EEENSB_IJNSC_ILi128EEESH_NSB_IJNSC_ILi64EEEEEEEEENS_6half_tESL_NSA_8TiledMMAINSA_8MMA_AtomIJNSA_4SM904GMMA26MMA_64x128x16_F32F16F16_SSILNSP_5MajorE0ELSR_1ELNSP_7ScaleInE1ELSS_1EEEEEENSA_6LayoutISE_NSB_IJNSC_ILi0EEESW_SW_EEEEENSB_IJNSA_10UnderscoreESZ_SZ_EEEEENS7_6detail26Sm90ImplicitGemmTileTraitsINSA_20SM90_TMA_LOAD_IM2COLENSA_14ComposedLayoutINSA_7SwizzleILi3ELi4ELi3EEENSA_18smem_ptr_flag_bitsILi16EEENSV_INSB_IJNSB_IJNSC_ILi8EEENSC_ILi16EEEEEENSB_IJSI_SD_EEENSB_IJSD_NSC_ILi7EEEEEEEEENSB_IJNSB_IJSI_NSC_ILi512EEEEEENSB_IJSD_SW_EEENSB_IJSW_NSC_ILi8192EEEEEEEEEEEEEvEENS13_INSA_13SM90_TMA_LOADENS15_IS17_S19_NSV_INSB_IJNSB_IJSI_NSC_ILi2EEEEEENSB_IJS1A_S1A_EEES1F_EEENSB_IJNSB_IJSD_NSC_ILi4096EEEEEES1I_S1L_EEEEEEEvEEEENS_8epilogue10collective6detail29Sm90TmaWarpSpecializedAdapterINS23_15DefaultEpilogueISL_NSB_IJNSB_IJllllEEESD_SW_EEES28_NS22_6thread17LinearCombinationISL_Li1EffLNS29_9ScaleType4KindE0ELNS_15FloatRoundStyleE2ESL_EENS_4gemm15EpilogueDefaultEEEEEvvEEEEvNT_6ParamsE)
        /*0008*/ 	.word	0x0000009a


	//----- nvinfo : EIATTR_FRAME_SIZE
	.align		4
.L_12:
        /*000c*/ 	.byte	0x04, 0x11
        /*000e*/ 	.short	(.L_14 - .L_13)
	.align		4
.L_13:
        /*0010*/ 	.word	index@(_ZN7cutlass13device_kernelINS_4conv6kernel13ConvUniversalINS1_16ConvProblemShapeILNS1_8OperatorE1ELi3EEENS1_10collective14CollectiveConvINS1_46MainloopSm90TmaGmmaWarpSpecializedImplicitGemmILS5_1ELi7ELi3EN4cute5tupleIJNSA_1CILi1EEESD_SD_EEENS1_36KernelImplicitTmaWarpSpecializedSm90ELi1EEENSB_IJNSC_ILi128EEESH_NSB_IJNSC_ILi64EEEEEEEEENS_6half_tESL_NSA_8TiledMMAINSA_8MMA_AtomIJNSA_4SM904GMMA26MMA_64x128x16_F32F16F16_SSILNSP_5MajorE0ELSR_1ELNSP_7ScaleInE1ELSS_1EEEEEENSA_6LayoutISE_NSB_IJNSC_ILi0EEESW_SW_EEEEENSB_IJNSA_10UnderscoreESZ_SZ_EEEEENS7_6detail26Sm90ImplicitGemmTileTraitsINSA_20SM90_TMA_LOAD_IM2COLENSA_14ComposedLayoutINSA_7SwizzleILi3ELi4ELi3EEENSA_18smem_ptr_flag_bitsILi16EEENSV_INSB_IJNSB_IJNSC_ILi8EEENSC_ILi16EEEEEENSB_IJSI_SD_EEENSB_IJSD_NSC_ILi7EEEEEEEEENSB_IJNSB_IJSI_NSC_ILi512EEEEEENSB_IJSD_SW_EEENSB_IJSW_NSC_ILi8192EEEEEEEEEEEEEvEENS13_INSA_13SM90_TMA_LOADENS15_IS17_S19_NSV_INSB_IJNSB_IJSI_NSC_ILi2EEEEEENSB_IJS1A_S1A_EEES1F_EEENSB_IJNSB_IJSD_NSC_ILi4096EEEEEES1I_S1L_EEEEEEEvEEEENS_8epilogue10collective6detail29Sm90TmaWarpSpecializedAdapterINS23_15DefaultEpilogueISL_NSB_IJNSB_IJllllEEESD_SW_EEES28_NS22_6thread17LinearCombinationISL_Li1EffLNS29_9ScaleType4KindE0ELNS_15FloatRoundStyleE2ESL_EENS_4gemm15EpilogueDefaultEEEEEvvEEEEvNT_6ParamsE)
        /*0014*/ 	.word	0x00000000


	//----- nvinfo : EIATTR_MIN_STACK_SIZE
	.align		4
.L_14:
        /*0018*/ 	.byte	0x04, 0x12
        /*001a*/ 	.short	(.L_16 - .L_15)
	.align		4
.L_15:
        /*001c*/ 	.word	index@(_ZN7cutlass13device_kernelINS_4conv6kernel13ConvUniversalINS1_16ConvProblemShapeILNS1_8OperatorE1ELi3EEENS1_10collective14CollectiveConvINS1_46MainloopSm90TmaGmmaWarpSpecializedImplicitGemmILS5_1ELi7ELi3EN4cute5tupleIJNSA_1CILi1EEESD_SD_EEENS1_36KernelImplicitTmaWarpSpecializedSm90ELi1EEENSB_IJNSC_ILi128EEESH_NSB_IJNSC_ILi64EEEEEEEEENS_6half_tESL_NSA_8TiledMMAINSA_8MMA_AtomIJNSA_4SM904GMMA26MMA_64x128x16_F32F16F16_SSILNSP_5MajorE0ELSR_1ELNSP_7ScaleInE1ELSS_1EEEEEENSA_6LayoutISE_NSB_IJNSC_ILi0EEESW_SW_EEEEENSB_IJNSA_10UnderscoreESZ_SZ_EEEEENS7_6detail26Sm90ImplicitGemmTileTraitsINSA_20SM90_TMA_LOAD_IM2COLENSA_14ComposedLayoutINSA_7SwizzleILi3ELi4ELi3EEENSA_18smem_ptr_flag_bitsILi16EEENSV_INSB_IJNSB_IJNSC_ILi8EEENSC_ILi16EEEEEENSB_IJSI_SD_EEENSB_IJSD_NSC_ILi7EEEEEEEEENSB_IJNSB_IJSI_NSC_ILi512EEEEEENSB_IJSD_SW_EEENSB_IJSW_NSC_ILi8192EEEEEEEEEEEEEvEENS13_INSA_13SM90_TMA_LOADENS15_IS17_S19_NSV_INSB_IJNSB_IJSI_NSC_ILi2EEEEEENSB_IJS1A_S1A_EEES1F_EEENSB_IJNSB_IJSD_NSC_ILi4096EEEEEES1I_S1L_EEEEEEEvEEEENS_8epilogue10collective6detail29Sm90TmaWarpSpecializedAdapterINS23_15DefaultEpilogueISL_NSB_IJNSB_IJllllEEESD_SW_EEES28_NS22_6thread17LinearCombinationISL_Li1EffLNS29_9ScaleType4KindE0ELNS_15FloatRoundStyleE2ESL_EENS_4gemm15EpilogueDefaultEEEEEvvEEEEvNT_6ParamsE)
        /*0020*/ 	.word	0x00000000
.L_16:


//--------------------- .nv.compat                --------------------------
	.section	.nv.compat,"",@"SHT_CUDA_COMPAT_INFO"
	.align	4
        /*0000*/ 	.byte	0x02, 0x09, 0x01, 0x00, 0x02, 0x02, 0x04, 0x00, 0x02, 0x05, 0x05, 0x00, 0x03, 0x07, 0x01, 0x01
        /*0010*/ 	.byte	0x02, 0x03, 0x01, 0x00, 0x02, 0x06, 0x01, 0x00, 0x04, 0x0b, 0x08, 0x00, 0x00, 0x00, 0x00, 0x00
        /*0020*/ 	.byte	0x00, 0x00, 0x00, 0x00


//--------------------- .nv.info._ZN7cutlass13device_kernelINS_4conv6kernel13ConvUniversalINS1_16ConvProblemShapeILNS1_8OperatorE1ELi3EEENS1_10collective14CollectiveConvINS1_46MainloopSm90TmaGmmaWarpSpecializedImplicitGemmILS5_1ELi7ELi3EN4cute5tupleIJNSA_1CILi1EEESD_SD_EEENS1_36KernelImplicitTmaWarpSpecializedSm90ELi1EEENSB_IJNSC_ILi128EEESH_NSB_IJNSC_ILi64EEEEEEEEENS_6half_tESL_NSA_8TiledMMAINSA_8MMA_AtomIJNSA_4SM904GMMA26MMA_64x128x16_F32F16F16_SSILNSP_5MajorE0ELSR_1ELNSP_7ScaleInE1ELSS_1EEEEEENSA_6LayoutISE_NSB_IJNSC_ILi0EEESW_SW_EEEEENSB_IJNSA_10UnderscoreESZ_SZ_EEEEENS7_6detail26Sm90ImplicitGemmTileTraitsINSA_20SM90_TMA_LOAD_IM2COLENSA_14ComposedLayoutINSA_7SwizzleILi3ELi4ELi3EEENSA_18smem_ptr_flag_bitsILi16EEENSV_INSB_IJNSB_IJNSC_ILi8EEENSC_ILi16EEEEEENSB_IJSI_SD_EEENSB_IJSD_NSC_ILi7EEEEEEEEENSB_IJNSB_IJSI_NSC_ILi512EEEEEENSB_IJSD_SW_EEENSB_IJSW_NSC_ILi8192EEEEEEEEEEEEEvEENS13_INSA_13SM90_TMA_LOADENS15_IS17_S19_NSV_INSB_IJNSB_IJSI_NSC_ILi2EEEEEENSB_IJS1A_S1A_EEES1F_EEENSB_IJNSB_IJSD_NSC_ILi4096EEEEEES1I_S1L_EEEEEEEvEEEENS_8epilogue10collective6detail29Sm90TmaWarpSpecializedAdapterINS23_15DefaultEpilogueISL_NSB_IJNSB_IJllllEEESD_SW_EEES28_NS22_6thread17LinearCombinationISL_Li1EffLNS29_9ScaleType4KindE0ELNS_15FloatRoundStyleE2ESL_EENS_4gemm15EpilogueDefaultEEEEEvvEEEEvNT_6ParamsE --------------------------
	.section	.nv.info._ZN7cutlass13device_kernelINS_4conv6kernel13ConvUniversalINS1_16ConvProblemShapeILNS1_8OperatorE1ELi3EEENS1_10collective14CollectiveConvINS1_46MainloopSm90TmaGmmaWarpSpecializedImplicitGemmILS5_1ELi7ELi3EN4cute5tupleIJNSA_1CILi1EEESD_SD_EEENS1_36KernelImplicitTmaWarpSpecializedSm90ELi1EEENSB_IJNSC_ILi128EEESH_NSB_IJNSC_ILi64EEEEEEEEENS_6half_tESL_NSA_8TiledMMAINSA_8MMA_AtomIJNSA_4SM904GMMA26MMA_64x128x16_F32F16F16_SSILNSP_5MajorE0ELSR_1ELNSP_7ScaleInE1ELSS_1EEEEEENSA_6LayoutISE_NSB_IJNSC_ILi0EEESW_SW_EEEEENSB_IJNSA_10UnderscoreESZ_SZ_EEEEENS7_6detail26Sm90ImplicitGemmTileTraitsINSA_20SM90_TMA_LOAD_IM2COLENSA_14ComposedLayoutINSA_7SwizzleILi3ELi4ELi3EEENSA_18smem_ptr_flag_bitsILi16EEENSV_INSB_IJNSB_IJNSC_ILi8EEENSC_ILi16EEEEEENSB_IJSI_SD_EEENSB_IJSD_NSC_ILi7EEEEEEEEENSB_IJNSB_IJSI_NSC_ILi512EEEEEENSB_IJSD_SW_EEENSB_IJSW_NSC_ILi8192EEEEEEEEEEEEEvEENS13_INSA_13SM90_TMA_LOADENS15_IS17_S19_NSV_INSB_IJNSB_IJSI_NSC_ILi2EEEEEENSB_IJS1A_S1A_EEES1F_EEENSB_IJNSB_IJSD_NSC_ILi4096EEEEEES1I_S1L_EEEEEEEvEEEENS_8epilogue10collective6detail29Sm90TmaWarpSpecializedAdapterINS23_15DefaultEpilogueISL_NSB_IJNSB_IJllllEEESD_SW_EEES28_NS22_6thread17LinearCombinationISL_Li1EffLNS29_9ScaleType4KindE0ELNS_15FloatRoundStyleE2ESL_EENS_4gemm15EpilogueDefaultEEEEEvvEEEEvNT_6ParamsE,"",@"SHT_CUDA_INFO"
	.sectionflags	@""
	.align	4


	//----- nvinfo : EIATTR_CUDA_API_VERSION
	.align		4
        /*0000*/ 	.byte	0x04, 0x37
        /*0002*/ 	.short	(.L_18 - .L_17)
.L_17:
        /*0004*/ 	.word	0x00000082


	//----- nvinfo : EIATTR_KPARAM_INFO
	.align		4
.L_18:
        /*0008*/ 	.byte	0x04, 0x17
        /*000a*/ 	.short	(.L_20 - .L_19)
.L_19:
        /*000c*/ 	.word	0x00000000
        /*0010*/ 	.short	0x0000
        /*0012*/ 	.short	0x0070
        /*0014*/ 	.byte	0x00, 0xf0, 0x01, 0x10


	//----- nvinfo : EIATTR_SPARSE_MMA_MASK
	.align		4
.L_20:
        /*0018*/ 	.byte	0x03, 0x50
        /*001a*/ 	.short	0x0000


	//----- nvinfo : EIATTR_MAXREG_COUNT
	.align		4
        /*001c*/ 	.byte	0x03, 0x1b
        /*001e*/ 	.short	0x00ff


	//----- nvinfo : EIATTR_NUM_BARRIERS
	.align		4
        /*0020*/ 	.byte	0x02, 0x4c
        /*0022*/ 	.byte	0x01
	.zero		1


	//----- nvinfo : EIATTR_MERCURY_ISA_VERSION
	.align		4
        /*0024*/ 	.byte	0x03, 0x5f
        /*0026*/ 	.short	0x0101


	//----- nvinfo : EIATTR_COOP_GROUP_MASK_REGIDS
	.align		4
        /*0028*/ 	.byte	0x04, 0x29
        /*002a*/ 	.short	(.L_22 - .L_21)


	//   ....[0]....
.L_21:
        /*002c*/ 	.word	0xffffffff


	//   ....[1]....
        /*0030*/ 	.word	0xffffffff


	//   ....[2]....
        /*0034*/ 	.word	0xffffffff


	//----- nvinfo : EIATTR_COOP_GROUP_INSTR_OFFSETS
	.align		4
.L_22:
        /*0038*/ 	.byte	0x04, 0x28
        /*003a*/ 	.short	(.L_24 - .L_23)


	//   ....[0]....
.L_23:
        /*003c*/ 	.word	0x00000060


	//   ....[1]....
        /*0040*/ 	.word	0x00000070


	//   ....[2]....
        /*0044*/ 	.word	0x00000130


	//----- nvinfo : EIATTR_MBARRIER_INSTR_OFFSETS
	.align		4
.L_24:
        /*0048*/ 	.byte	0x04, 0x39
        /*004a*/ 	.short	(.L_26 - .L_25)


	//   ....[0]....
.L_25:
        /*004c*/ 	.word	0x00000250
        /*0050*/ 	.word	0x000000ff
        /*0054*/ 	.word	0x00038000
        /*0058*/ 	.short	0x0100
        /*005a*/ 	.byte	0x08
	.zero		1


	//   ....[1]....
        /*005c*/ 	.word	0x00000260
        /*0060*/ 	.word	0x000000ff
        /*0064*/ 	.word	0x00038038
        /*0068*/ 	.short	0x0100
        /*006a*/ 	.byte	0x08
	.zero		1


	//   ....[2]....
        /*006c*/ 	.word	0x00000270
        /*0070*/ 	.word	0x000000ff
        /*0074*/ 	.word	0x00038008
        /*0078*/ 	.short	0x0100
        /*007a*/ 	.byte	0x08
	.zero		1


	//   ....[3]....
        /*007c*/ 	.word	0x00000280
        /*0080*/ 	.word	0x000000ff
        /*0084*/ 	.word	0x00038040
        /*0088*/ 	.short	0x0100
        /*008a*/ 	.byte	0x08
	.zero		1


	//   ....[4]....
        /*008c*/ 	.word	0x00000290
        /*0090*/ 	.word	0x000000ff
        /*0094*/ 	.word	0x00038010
        /*0098*/ 	.short	0x0100
        /*009a*/ 	.byte	0x08
	.zero		1


	//   ....[5]....
        /*009c*/ 	.word	0x000002a0
        /*00a0*/ 	.word	0x000000ff
        /*00a4*/ 	.word	0x00038048
        /*00a8*/ 	.short	0x0100
        /*00aa*/ 	.byte	0x08
	.zero		1


	//   ....[6]....
        /*00ac*/ 	.word	0x000002b0
        /*00b0*/ 	.word	0x000000ff
        /*00b4*/ 	.word	0x00038018
        /*00b8*/ 	.short	0x0100
        /*00ba*/ 	.byte	0x08
	.zero		1


	//   ....[7]....
        /*00bc*/ 	.word	0x000002c0
        /*00c0*/ 	.word	0x000000ff
        /*00c4*/ 	.word	0x00038050
        /*00c8*/ 	.short	0x0100
        /*00ca*/ 	.byte	0x08
	.zero		1


	//   ....[8]....
        /*00cc*/ 	.word	0x000002d0
        /*00d0*/ 	.word	0x000000ff
        /*00d4*/ 	.word	0x00038020
        /*00d8*/ 	.short	0x0100
        /*00da*/ 	.byte	0x08
	.zero		1


	//   ....[9]....
        /*00dc*/ 	.word	0x000002e0
        /*00e0*/ 	.word	0x000000ff
        /*00e4*/ 	.word	0x00038058
        /*00e8*/ 	.short	0x0100
        /*00ea*/ 	.byte	0x08
	.zero		1


	//   ....[10]....
        /*00ec*/ 	.word	0x000002f0
        /*00f0*/ 	.word	0x000000ff
        /*00f4*/ 	.word	0x00038028
        /*00f8*/ 	.short	0x0100
        /*00fa*/ 	.byte	0x08
	.zero		1


	//   ....[11]....
        /*00fc*/ 	.word	0x00000300
        /*0100*/ 	.word	0x000000ff
        /*0104*/ 	.word	0x00038060
        /*0108*/ 	.short	0x0100
        /*010a*/ 	.byte	0x08
	.zero		1


	//   ....[12]....
        /*010c*/ 	.word	0x00000310
        /*0110*/ 	.word	0x000000ff
        /*0114*/ 	.word	0x00038030
        /*0118*/ 	.short	0x0100
        /*011a*/ 	.byte	0x08
	.zero		1


	//   ....[13]....
        /*011c*/ 	.word	0x00000320
        /*0120*/ 	.word	0x000000ff
        /*0124*/ 	.word	0x00038068
        /*0128*/ 	.short	0x0100
        /*012a*/ 	.byte	0x08
	.zero		1


	//   ....[14]....
        /*012c*/ 	.word	0x00000be0
        /*0130*/ 	.word	0x00000004
        /*0134*/ 	.word	0x00038000
        /*0138*/ 	.short	0x010a
        /*013a*/ 	.byte	0x3f
	.zero		1


	//   ....[15]....
        /*013c*/ 	.word	0x00001040
        /*0140*/ 	.word	0x00000004
        /*0144*/ 	.word	0x00038000
        /*0148*/ 	.short	0x010a
        /*014a*/ 	.byte	0x3f
	.zero		1


	//   ....[16]....
        /*014c*/ 	.word	0x00001320
        /*0150*/ 	.word	0x000000ff
        /*0154*/ 	.word	0x00000000
        /*0158*/ 	.short	0x0101
        /*015a*/ 	.byte	0x08
	.zero		1


	//   ....[17]....
        /*015c*/ 	.word	0x00001530
        /*0160*/ 	.word	0x00000002
        /*0164*/ 	.word	0x00000000
        /*0168*/ 	.short	0x0101
        /*016a*/ 	.byte	0x3f
	.zero		1


	//   ....[18]....
        /*016c*/ 	.word	0x000092b0
        /*0170*/ 	.word	0x0000000d
        /*0174*/ 	.word	0x00038038
        /*0178*/ 	.short	0x010a
        /*017a*/ 	.byte	0x3f
	.zero		1


	//   ....[19]....
        /*017c*/ 	.word	0x00009b50
        /*0180*/ 	.word	0x00000000
        /*0184*/ 	.word	0x00000000
        /*0188*/ 	.short	0x010a
        /*018a*/ 	.byte	0x3f
	.zero		1


	//   ....[20]....
        /*018c*/ 	.word	0x00009c00
        /*0190*/ 	.word	0x00000000
        /*0194*/ 	.word	0x00000000
        /*0198*/ 	.short	0x010a
        /*019a*/ 	.byte	0x3f
	.zero		1


	//   ....[21]....
        /*019c*/ 	.word	0x00009cb0
        /*01a0*/ 	.word	0x00000000
        /*01a4*/ 	.word	0x00000000
        /*01a8*/ 	.short	0x010a
        /*01aa*/ 	.byte	0x3f
	.zero		1


	//   ....[22]....
        /*01ac*/ 	.word	0x00009d60
        /*01b0*/ 	.word	0x00000000
        /*01b4*/ 	.word	0x00000000
        /*01b8*/ 	.short	0x010a
        /*01ba*/ 	.byte	0x3f
	.zero		1


	//   ....[23]....
        /*01bc*/ 	.word	0x00009e10
        /*01c0*/ 	.word	0x00000000
        /*01c4*/ 	.word	0x00000000
        /*01c8*/ 	.short	0x010a
        /*01ca*/ 	.byte	0x3f
	.zero		1


	//   ....[24]....
        /*01cc*/ 	.word	0x00009ec0
        /*01d0*/ 	.word	0x00000000
        /*01d4*/ 	.word	0x00000000
        /*01d8*/ 	.short	0x010a
        /*01da*/ 	.byte	0x3f
	.zero		1


	//   ....[25]....
        /*01dc*/ 	.word	0x00009f70
        /*01e0*/ 	.word	0x00000002
        /*01e4*/ 	.word	0x00000000
        /*01e8*/ 	.short	0x010a
        /*01ea*/ 	.byte	0x3f
	.zero		1


	//----- nvinfo : EIATTR_NUM_MBARRIERS
	.align		4
.L_26:
        /*01ec*/ 	.byte	0x03, 0x38
        /*01ee*/ 	.short	0x000e


	//----- nvinfo : EIATTR_EXIT_INSTR_OFFSETS
	.align		4
        /*01f0*/ 	.byte	0x04, 0x1c
        /*01f2*/ 	.short	(.L_28 - .L_27)


	//   ....[0]....
.L_27:
        /*01f4*/ 	.word	0x00000710


	//   ....[1]....
        /*01f8*/ 	.word	0x00001680


	//   ....[2]....
        /*01fc*/ 	.word	0x00006b80


	//   ....[3]....
        /*0200*/ 	.word	0x00006bb0


	//   ....[4]....
        /*0204*/ 	.word	0x00009050


	//   ....[5]....
        /*0208*/ 	.word	0x00009080


	//   ....[6]....
        /*020c*/ 	.word	0x000090a0


	//   ....[7]....
        /*0210*/ 	.word	0x00009a50


	//   ....[8]....
        /*0214*/ 	.word	0x00009fa0


	//----- nvinfo : EIATTR_MAX_THREADS
	.align		4
.L_28:
        /*0218*/ 	.byte	0x04, 0x05
        /*021a*/ 	.short	(.L_30 - .L_29)
.L_29:
        /*021c*/ 	.word	0x00000100
        /*0220*/ 	.word	0x00000001
        /*0224*/ 	.word	0x00000001


	//----- nvinfo : EIATTR_CRS_STACK_SIZE
	.align		4
.L_30:
        /*0228*/ 	.byte	0x04, 0x1e
        /*022a*/ 	.short	(.L_32 - .L_31)
.L_31:
        /*022c*/ 	.word	0x00000000


	//----- nvinfo : EIATTR_CBANK_PARAM_SIZE
	.align		4
.L_32:
        /*0230*/ 	.byte	0x03, 0x19
        /*0232*/ 	.short	0x0470


	//----- nvinfo : EIATTR_PARAM_CBANK
	.align		4
        /*0234*/ 	.byte	0x04, 0x0a
        /*0236*/ 	.short	(.L_34 - .L_33)
	.align		4
.L_33:
        /*0238*/ 	.word	index@(.nv.constant0._ZN7cutlass13device_kernelINS_4conv6kernel13ConvUniversalINS1_16ConvProblemShapeILNS1_8OperatorE1ELi3EEENS1_10collective14CollectiveConvINS1_46MainloopSm90TmaGmmaWarpSpecializedImplicitGemmILS5_1ELi7ELi3EN4cute5tupleIJNSA_1CILi1EEESD_SD_EEENS1_36KernelImplicitTmaWarpSpecializedSm90ELi1EEENSB_IJNSC_ILi128EEESH_NSB_IJNSC_ILi64EEEEEEEEENS_6half_tESL_NSA_8TiledMMAINSA_8MMA_AtomIJNSA_4SM904GMMA26MMA_64x128x16_F32F16F16_SSILNSP_5MajorE0ELSR_1ELNSP_7ScaleInE1ELSS_1EEEEEENSA_6LayoutISE_NSB_IJNSC_ILi0EEESW_SW_EEEEENSB_IJNSA_10UnderscoreESZ_SZ_EEEEENS7_6detail26Sm90ImplicitGemmTileTraitsINSA_20SM90_TMA_LOAD_IM2COLENSA_14ComposedLayoutINSA_7SwizzleILi3ELi4ELi3EEENSA_18smem_ptr_flag_bitsILi16EEENSV_INSB_IJNSB_IJNSC_ILi8EEENSC_ILi16EEEEEENSB_IJSI_SD_EEENSB_IJSD_NSC_ILi7EEEEEEEEENSB_IJNSB_IJSI_NSC_ILi512EEEEEENSB_IJSD_SW_EEENSB_IJSW_NSC_ILi8192EEEEEEEEEEEEEvEENS13_INSA_13SM90_TMA_LOADENS15_IS17_S19_NSV_INSB_IJNSB_IJSI_NSC_ILi2EEEEEENSB_IJS1A_S1A_EEES1F_EEENSB_IJNSB_IJSD_NSC_ILi4096EEEEEES1I_S1L_EEEEEEEvEEEENS_8epilogue10collective6detail29Sm90TmaWarpSpecializedAdapterINS23_15DefaultEpilogueISL_NSB_IJNSB_IJllllEEESD_SW_EEES28_NS22_6thread17LinearCombinationISL_Li1EffLNS29_9ScaleType4KindE0ELNS_15FloatRoundStyleE2ESL_EENS_4gemm15EpilogueDefaultEEEEEvvEEEEvNT_6ParamsE)
        /*023c*/ 	.short	0x0210
        /*023e*/ 	.short	0x0470


	//----- nvinfo : EIATTR_SW_WAR
	.align		4
.L_34:
        /*0240*/ 	.byte	0x04, 0x36
        /*0242*/ 	.short	(.L_36 - .L_35)
.L_35:
        /*0244*/ 	.word	0x00000008
.L_36:


//--------------------- .nv.callgraph             --------------------------
	.section	.nv.callgraph,"",@"SHT_CUDA_CALLGRAPH"
	.align	4
	.sectionentsize	8
	.align		4
        /*0000*/ 	.word	0x00000000
	.align		4
        /*0004*/ 	.word	0xffffffff
	.align		4
        /*0008*/ 	.word	0x00000000
	.align		4
        /*000c*/ 	.word	0xfffffffe
	.align		4
        /*0010*/ 	.word	0x00000000
	.align		4
        /*0014*/ 	.word	0xfffffffd
	.align		4
        /*0018*/ 	.word	0x00000000
	.align		4
        /*001c*/ 	.word	0xfffffffc


//--------------------- .nv.constant4             --------------------------
	.section	.nv.constant4,"a",@progbits
	.align	8
	.align		8
.nv.constant4:
        /*0000*/ 	.dword	_ZN39_INTERNAL_158b3853_4_k_cu_19f3f89f_27934cuda3std3__45__cpo5beginE
	.align		8
        /*0008*/ 	.dword	_ZN39_INTERNAL_158b3853_4_k_cu_19f3f89f_27934cuda3std3__45__cpo3endE
	.align		8
        /*0010*/ 	.dword	_ZN39_INTERNAL_158b3853_4_k_cu_19f3f89f_27934cuda3std3__45__cpo6cbeginE
	.align		8
        /*0018*/ 	.dword	_ZN39_INTERNAL_158b3853_4_k_cu_19f3f89f_27934cuda3std3__45__cpo4cendE
	.align		8
        /*0020*/ 	.dword	_ZN39_INTERNAL_158b3853_4_k_cu_19f3f89f_27934cuda3std3__441_GLOBAL__N__158b3853_4_k_cu_19f3f89f_27936ignoreE
	.align		8
        /*0028*/ 	.dword	_ZN39_INTERNAL_158b3853_4_k_cu_19f3f89f_27934cuda3std3__419piecewise_constructE
	.align		8
        /*0030*/ 	.dword	_ZN39_INTERNAL_158b3853_4_k_cu_19f3f89f_27934cuda3std3__48in_placeE
	.align		8
        /*0038*/ 	.dword	_ZN39_INTERNAL_158b3853_4_k_cu_19f3f89f_27934cuda3std6ranges3__45__cpo4swapE
	.align		8
        /*0040*/ 	.dword	_ZN39_INTERNAL_158b3853_4_k_cu_19f3f89f_27934cuda3std6ranges3__45__cpo9iter_moveE
	.align		8
        /*0048*/ 	.dword	_ZN39_INTERNAL_158b3853_4_k_cu_19f3f89f_27934cute7productE
	.align		8
        /*0050*/ 	.dword	_ZN39_INTERNAL_158b3853_4_k_cu_19f3f89f_27934cute1_E


//--------------------- .text._ZN7cutlass13device_kernelINS_4conv6kernel13ConvUniversalINS1_16ConvProblemShapeILNS1_8OperatorE1ELi3EEENS1_10collective14CollectiveConvINS1_46MainloopSm90TmaGmmaWarpSpecializedImplicitGemmILS5_1ELi7ELi3EN4cute5tupleIJNSA_1CILi1EEESD_SD_EEENS1_36KernelImplicitTmaWarpSpecializedSm90ELi1EEENSB_IJNSC_ILi128EEESH_NSB_IJNSC_ILi64EEEEEEEEENS_6half_tESL_NSA_8TiledMMAINSA_8MMA_AtomIJNSA_4SM904GMMA26MMA_64x128x16_F32F16F16_SSILNSP_5MajorE0ELSR_1ELNSP_7ScaleInE1ELSS_1EEEEEENSA_6LayoutISE_NSB_IJNSC_ILi0EEESW_SW_EEEEENSB_IJNSA_10UnderscoreESZ_SZ_EEEEENS7_6detail26Sm90ImplicitGemmTileTraitsINSA_20SM90_TMA_LOAD_IM2COLENSA_14ComposedLayoutINSA_7SwizzleILi3ELi4ELi3EEENSA_18smem_ptr_flag_bitsILi16EEENSV_INSB_IJNSB_IJNSC_ILi8EEENSC_ILi16EEEEEENSB_IJSI_SD_EEENSB_IJSD_NSC_ILi7EEEEEEEEENSB_IJNSB_IJSI_NSC_ILi512EEEEEENSB_IJSD_SW_EEENSB_IJSW_NSC_ILi8192EEEEEEEEEEEEEvEENS13_INSA_13SM90_TMA_LOADENS15_IS17_S19_NSV_INSB_IJNSB_IJSI_NSC_ILi2EEEEEENSB_IJS1A_S1A_EEES1F_EEENSB_IJNSB_IJSD_NSC_ILi4096EEEEEES1I_S1L_EEEEEEEvEEEENS_8epilogue10collective6detail29Sm90TmaWarpSpecializedAdapterINS23_15DefaultEpilogueISL_NSB_IJNSB_IJllllEEESD_SW_EEES28_NS22_6thread17LinearCombinationISL_Li1EffLNS29_9ScaleType4KindE0ELNS_15FloatRoundStyleE2ESL_EENS_4gemm15EpilogueDefaultEEEEEvvEEEEvNT_6ParamsE --------------------------
	.section	.text._ZN7cutlass13device_kernelINS_4conv6kernel13ConvUniversalINS1_16ConvProblemShapeILNS1_8OperatorE1ELi3EEENS1_10collective14CollectiveConvINS1_46MainloopSm90TmaGmmaWarpSpecializedImplicitGemmILS5_1ELi7ELi3EN4cute5tupleIJNSA_1CILi1EEESD_SD_EEENS1_36KernelImplicitTmaWarpSpecializedSm90ELi1EEENSB_IJNSC_ILi128EEESH_NSB_IJNSC_ILi64EEEEEEEEENS_6half_tESL_NSA_8TiledMMAINSA_8MMA_AtomIJNSA_4SM904GMMA26MMA_64x128x16_F32F16F16_SSILNSP_5MajorE0ELSR_1ELNSP_7ScaleInE1ELSS_1EEEEEENSA_6LayoutISE_NSB_IJNSC_ILi0EEESW_SW_EEEEENSB_IJNSA_10UnderscoreESZ_SZ_EEEEENS7_6detail26Sm90ImplicitGemmTileTraitsINSA_20SM90_TMA_LOAD_IM2COLENSA_14ComposedLayoutINSA_7SwizzleILi3ELi4ELi3EEENSA_18smem_ptr_flag_bitsILi16EEENSV_INSB_IJNSB_IJNSC_ILi8EEENSC_ILi16EEEEEENSB_IJSI_SD_EEENSB_IJSD_NSC_ILi7EEEEEEEEENSB_IJNSB_IJSI_NSC_ILi512EEEEEENSB_IJSD_SW_EEENSB_IJSW_NSC_ILi8192EEEEEEEEEEEEEvEENS13_INSA_13SM90_TMA_LOADENS15_IS17_S19_NSV_INSB_IJNSB_IJSI_NSC_ILi2EEEEEENSB_IJS1A_S1A_EEES1F_EEENSB_IJNSB_IJSD_NSC_ILi4096EEEEEES1I_S1L_EEEEEEEvEEEENS_8epilogue10collective6detail29Sm90TmaWarpSpecializedAdapterINS23_15DefaultEpilogueISL_NSB_IJNSB_IJllllEEESD_SW_EEES28_NS22_6thread17LinearCombinationISL_Li1EffLNS29_9ScaleType4KindE0ELNS_15FloatRoundStyleE2ESL_EENS_4gemm15EpilogueDefaultEEEEEvvEEEEvNT_6ParamsE,"ax",@progbits
	.align	128
.text._ZN7cutlass13device_kernelINS_4conv6kernel13ConvUniversalINS1_16ConvProblemShapeILNS1_8OperatorE1ELi3EEENS1_10collective14CollectiveConvINS1_46MainloopSm90TmaGmmaWarpSpecializedImplicitGemmILS5_1ELi7ELi3EN4cute5tupleIJNSA_1CILi1EEESD_SD_EEENS1_36KernelImplicitTmaWarpSpecializedSm90ELi1EEENSB_IJNSC_ILi128EEESH_NSB_IJNSC_ILi64EEEEEEEEENS_6half_tESL_NSA_8TiledMMAINSA_8MMA_AtomIJNSA_4SM904GMMA26MMA_64x128x16_F32F16F16_SSILNSP_5MajorE0ELSR_1ELNSP_7ScaleInE1ELSS_1EEEEEENSA_6LayoutISE_NSB_IJNSC_ILi0EEESW_SW_EEEEENSB_IJNSA_10UnderscoreESZ_SZ_EEEEENS7_6detail26Sm90ImplicitGemmTileTraitsINSA_20SM90_TMA_LOAD_IM2COLENSA_14ComposedLayoutINSA_7SwizzleILi3ELi4ELi3EEENSA_18smem_ptr_flag_bitsILi16EEENSV_INSB_IJNSB_IJNSC_ILi8EEENSC_ILi16EEEEEENSB_IJSI_SD_EEENSB_IJSD_NSC_ILi7EEEEEEEEENSB_IJNSB_IJSI_NSC_ILi512EEEEEENSB_IJSD_SW_EEENSB_IJSW_NSC_ILi8192EEEEEEEEEEEEEvEENS13_INSA_13SM90_TMA_LOADENS15_IS17_S19_NSV_INSB_IJNSB_IJSI_NSC_ILi2EEEEEENSB_IJS1A_S1A_EEES1F_EEENSB_IJNSB_IJSD_NSC_ILi4096EEEEEES1I_S1L_EEEEEEEvEEEENS_8epilogue10collective6detail29Sm90TmaWarpSpecializedAdapterINS23_15DefaultEpilogueISL_NSB_IJNSB_IJllllEEESD_SW_EEES28_NS22_6thread17LinearCombinationISL_Li1EffLNS29_9ScaleType4KindE0ELNS_15FloatRoundStyleE2ESL_EENS_4gemm15EpilogueDefaultEEEEEvvEEEEvNT_6ParamsE:
        .type           _ZN7cutlass13device_kernelINS_4conv6kernel13ConvUniversalINS1_16ConvProblemShapeILNS1_8OperatorE1ELi3EEENS1_10collective14CollectiveConvINS1_46MainloopSm90TmaGmmaWarpSpecializedImplicitGemmILS5_1ELi7ELi3EN4cute5tupleIJNSA_1CILi1EEESD_SD_EEENS1_36KernelImplicitTmaWarpSpecializedSm90ELi1EEENSB_IJNSC_ILi128EEESH_NSB_IJNSC_ILi64EEEEEEEEENS_6half_tESL_NSA_8TiledMMAINSA_8MMA_AtomIJNSA_4SM904GMMA26MMA_64x128x16_F32F16F16_SSILNSP_5MajorE0ELSR_1ELNSP_7ScaleInE1ELSS_1EEEEEENSA_6LayoutISE_NSB_IJNSC_ILi0EEESW_SW_EEEEENSB_IJNSA_10UnderscoreESZ_SZ_EEEEENS7_6detail26Sm90ImplicitGemmTileTraitsINSA_20SM90_TMA_LOAD_IM2COLENSA_14ComposedLayoutINSA_7SwizzleILi3ELi4ELi3EEENSA_18smem_ptr_flag_bitsILi16EEENSV_INSB_IJNSB_IJNSC_ILi8EEENSC_ILi16EEEEEENSB_IJSI_SD_EEENSB_IJSD_NSC_ILi7EEEEEEEEENSB_IJNSB_IJSI_NSC_ILi512EEEEEENSB_IJSD_SW_EEENSB_IJSW_NSC_ILi8192EEEEEEEEEEEEEvEENS13_INSA_13SM90_TMA_LOADENS15_IS17_S19_NSV_INSB_IJNSB_IJSI_NSC_ILi2EEEEEENSB_IJS1A_S1A_EEES1F_EEENSB_IJNSB_IJSD_NSC_ILi4096EEEEEES1I_S1L_EEEEEEEvEEEENS_8epilogue10collective6detail29Sm90TmaWarpSpecializedAdapterINS23_15DefaultEpilogueISL_NSB_IJNSB_IJllllEEESD_SW_EEES28_NS22_6thread17LinearCombinationISL_Li1EffLNS29_9ScaleType4KindE0ELNS_15FloatRoundStyleE2ESL_EENS_4gemm15EpilogueDefaultEEEEEvvEEEEvNT_6ParamsE,@function
        .size           _ZN7cutlass13device_kernelINS_4conv6kernel13ConvUniversalINS1_16ConvProblemShapeILNS1_8OperatorE1ELi3EEENS1_10collective14CollectiveConvINS1_46MainloopSm90TmaGmmaWarpSpecializedImplicitGemmILS5_1ELi7ELi3EN4cute5tupleIJNSA_1CILi1EEESD_SD_EEENS1_36KernelImplicitTmaWarpSpecializedSm90ELi1EEENSB_IJNSC_ILi128EEESH_NSB_IJNSC_ILi64EEEEEEEEENS_6half_tESL_NSA_8TiledMMAINSA_8MMA_AtomIJNSA_4SM904GMMA26MMA_64x128x16_F32F16F16_SSILNSP_5MajorE0ELSR_1ELNSP_7ScaleInE1ELSS_1EEEEEENSA_6LayoutISE_NSB_IJNSC_ILi0EEESW_SW_EEEEENSB_IJNSA_10UnderscoreESZ_SZ_EEEEENS7_6detail26Sm90ImplicitGemmTileTraitsINSA_20SM90_TMA_LOAD_IM2COLENSA_14ComposedLayoutINSA_7SwizzleILi3ELi4ELi3EEENSA_18smem_ptr_flag_bitsILi16EEENSV_INSB_IJNSB_IJNSC_ILi8EEENSC_ILi16EEEEEENSB_IJSI_SD_EEENSB_IJSD_NSC_ILi7EEEEEEEEENSB_IJNSB_IJSI_NSC_ILi512EEEEEENSB_IJSD_SW_EEENSB_IJSW_NSC_ILi8192EEEEEEEEEEEEEvEENS13_INSA_13SM90_TMA_LOADENS15_IS17_S19_NSV_INSB_IJNSB_IJSI_NSC_ILi2EEEEEENSB_IJS1A_S1A_EEES1F_EEENSB_IJNSB_IJSD_NSC_ILi4096EEEEEES1I_S1L_EEEEEEEvEEEENS_8epilogue10collective6detail29Sm90TmaWarpSpecializedAdapterINS23_15DefaultEpilogueISL_NSB_IJNSB_IJllllEEESD_SW_EEES28_NS22_6thread17LinearCombinationISL_Li1EffLNS29_9ScaleType4KindE0ELNS_15FloatRoundStyleE2ESL_EENS_4gemm15EpilogueDefaultEEEEEvvEEEEvNT_6ParamsE,(.L_x_288 - _ZN7cutlass13device_kernelINS_4conv6kernel13ConvUniversalINS1_16ConvProblemShapeILNS1_8OperatorE1ELi3EEENS1_10collective14CollectiveConvINS1_46MainloopSm90TmaGmmaWarpSpecializedImplicitGemmILS5_1ELi7ELi3EN4cute5tupleIJNSA_1CILi1EEESD_SD_EEENS1_36KernelImplicitTmaWarpSpecializedSm90ELi1EEENSB_IJNSC_ILi128EEESH_NSB_IJNSC_ILi64EEEEEEEEENS_6half_tESL_NSA_8TiledMMAINSA_8MMA_AtomIJNSA_4SM904GMMA26MMA_64x128x16_F32F16F16_SSILNSP_5MajorE0ELSR_1ELNSP_7ScaleInE1ELSS_1EEEEEENSA_6LayoutISE_NSB_IJNSC_ILi0EEESW_SW_EEEEENSB_IJNSA_10UnderscoreESZ_SZ_EEEEENS7_6detail26Sm90ImplicitGemmTileTraitsINSA_20SM90_TMA_LOAD_IM2COLENSA_14ComposedLayoutINSA_7SwizzleILi3ELi4ELi3EEENSA_18smem_ptr_flag_bitsILi16EEENSV_INSB_IJNSB_IJNSC_ILi8EEENSC_ILi16EEEEEENSB_IJSI_SD_EEENSB_IJSD_NSC_ILi7EEEEEEEEENSB_IJNSB_IJSI_NSC_ILi512EEEEEENSB_IJSD_SW_EEENSB_IJSW_NSC_ILi8192EEEEEEEEEEEEEvEENS13_INSA_13SM90_TMA_LOADENS15_IS17_S19_NSV_INSB_IJNSB_IJSI_NSC_ILi2EEEEEENSB_IJS1A_S1A_EEES1F_EEENSB_IJNSB_IJSD_NSC_ILi4096EEEEEES1I_S1L_EEEEEEEvEEEENS_8epilogue10collective6detail29Sm90TmaWarpSpecializedAdapterINS23_15DefaultEpilogueISL_NSB_IJNSB_IJllllEEESD_SW_EEES28_NS22_6thread17LinearCombinationISL_Li1EffLNS29_9ScaleType4KindE0ELNS_15FloatRoundStyleE2ESL_EENS_4gemm15EpilogueDefaultEEEEEvvEEEEvNT_6ParamsE)
        .other          _ZN7cutlass13device_kernelINS_4conv6kernel13ConvUniversalINS1_16ConvProblemShapeILNS1_8OperatorE1ELi3EEENS1_10collective14CollectiveConvINS1_46MainloopSm90TmaGmmaWarpSpecializedImplicitGemmILS5_1ELi7ELi3EN4cute5tupleIJNSA_1CILi1EEESD_SD_EEENS1_36KernelImplicitTmaWarpSpecializedSm90ELi1EEENSB_IJNSC_ILi128EEESH_NSB_IJNSC_ILi64EEEEEEEEENS_6half_tESL_NSA_8TiledMMAINSA_8MMA_AtomIJNSA_4SM904GMMA26MMA_64x128x16_F32F16F16_SSILNSP_5MajorE0ELSR_1ELNSP_7ScaleInE1ELSS_1EEEEEENSA_6LayoutISE_NSB_IJNSC_ILi0EEESW_SW_EEEEENSB_IJNSA_10UnderscoreESZ_SZ_EEEEENS7_6detail26Sm90ImplicitGemmTileTraitsINSA_20SM90_TMA_LOAD_IM2COLENSA_14ComposedLayoutINSA_7SwizzleILi3ELi4ELi3EEENSA_18smem_ptr_flag_bitsILi16EEENSV_INSB_IJNSB_IJNSC_ILi8EEENSC_ILi16EEEEEENSB_IJSI_SD_EEENSB_IJSD_NSC_ILi7EEEEEEEEENSB_IJNSB_IJSI_NSC_ILi512EEEEEENSB_IJSD_SW_EEENSB_IJSW_NSC_ILi8192EEEEEEEEEEEEEvEENS13_INSA_13SM90_TMA_LOADENS15_IS17_S19_NSV_INSB_IJNSB_IJSI_NSC_ILi2EEEEEENSB_IJS1A_S1A_EEES1F_EEENSB_IJNSB_IJSD_NSC_ILi4096EEEEEES1I_S1L_EEEEEEEvEEEENS_8epilogue10collective6detail29Sm90TmaWarpSpecializedAdapterINS23_15DefaultEpilogueISL_NSB_IJNSB_IJllllEEESD_SW_EEES28_NS22_6thread17LinearCombinationISL_Li1EffLNS29_9ScaleType4KindE0ELNS_15FloatRoundStyleE2ESL_EENS_4gemm15EpilogueDefaultEEEEEvvEEEEvNT_6ParamsE,@"STO_CUDA_ENTRY STV_DEFAULT"
_ZN7cutlass13device_kernelINS_4conv6kernel13ConvUniversalINS1_16ConvProblemShapeILNS1_8OperatorE1ELi3EEENS1_10collective14CollectiveConvINS1_46MainloopSm90TmaGmmaWarpSpecializedImplicitGemmILS5_1ELi7ELi3EN4cute5tupleIJNSA_1CILi1EEESD_SD_EEENS1_36KernelImplicitTmaWarpSpecializedSm90ELi1EEENSB_IJNSC_ILi128EEESH_NSB_IJNSC_ILi64EEEEEEEEENS_6half_tESL_NSA_8TiledMMAINSA_8MMA_AtomIJNSA_4SM904GMMA26MMA_64x128x16_F32F16F16_SSILNSP_5MajorE0ELSR_1ELNSP_7ScaleInE1ELSS_1EEEEEENSA_6LayoutISE_NSB_IJNSC_ILi0EEESW_SW_EEEEENSB_IJNSA_10UnderscoreESZ_SZ_EEEEENS7_6detail26Sm90ImplicitGemmTileTraitsINSA_20SM90_TMA_LOAD_IM2COLENSA_14ComposedLayoutINSA_7SwizzleILi3ELi4ELi3EEENSA_18smem_ptr_flag_bitsILi16EEENSV_INSB_IJNSB_IJNSC_ILi8EEENSC_ILi16EEEEEENSB_IJSI_SD_EEENSB_IJSD_NSC_ILi7EEEEEEEEENSB_IJNSB_IJSI_NSC_ILi512EEEEEENSB_IJSD_SW_EEENSB_IJSW_NSC_ILi8192EEEEEEEEEEEEEvEENS13_INSA_13SM90_TMA_LOADENS15_IS17_S19_NSV_INSB_IJNSB_IJSI_NSC_ILi2EEEEEENSB_IJS1A_S1A_EEES1F_EEENSB_IJNSB_IJSD_NSC_ILi4096EEEEEES1I_S1L_EEEEEEEvEEEENS_8epilogue10collective6detail29Sm90TmaWarpSpecializedAdapterINS23_15DefaultEpilogueISL_NSB_IJNSB_IJllllEEESD_SW_EEES28_NS22_6thread17LinearCombinationISL_Li1EffLNS29_9ScaleType4KindE0ELNS_15FloatRoundStyleE2ESL_EENS_4gemm15EpilogueDefaultEEEEEvvEEEEvNT_6ParamsE:
[----:B------:R-:W-:Y:S01]  /*0000*/  LDC R1, c[0x0][0x28] ;  /* 0x00000a00ff017b82 */ /* 0x000fe20000000800 */
[----:B------:R-:W0:Y:S01]  /*0010*/  S2R R6, SR_TID.X ;  /* 0x0000000000067919 */ /* 0x000e220000002100 */
[----:B------:R-:W-:Y:S01]  /*0020*/  ELECT P0, URZ, PT ;  /* 0x00000000003f782f */ /* 0x000fe20003800000 */
[----:B------:R-:W-:Y:S01]  /*0030*/  BSSY B0, `(.L_x_0) ;  /* 0x000000f000007945 */ /* 0x000fe20003800000 */
[--C-:B0-----:R-:W-:Y:S02]  /*0040*/  SHF.R.U32.HI R0, RZ, 0x5, R6.reuse ;  /* 0x00000005ff007819 */ /* 0x101fe40000011606 */
[----:B------:R-:W-:-:S03]  /*0050*/  SHF.R.U32.HI R3, RZ, 0x7, R6 ;  /* 0x00000007ff037819 */ /* 0x000fc60000011606 */
[----:B------:R-:W0:Y:S04]  /*0060*/  SHFL.IDX PT, R2, R0, RZ, 0x1f ;  /* 0x00001fff00027589 */ /* 0x000e2800000e0000 */
[----:B------:R1:W2:Y:S01]  /*0070*/  SHFL.IDX PT, R5, R3, RZ, 0x1f ;  /* 0x00001fff03057589 */ /* 0x0002a200000e0000 */
[----:B0-----:R-:W-:-:S13]  /*0080*/  ISETP.NE.OR P0, PT, R2, RZ, !P0 ;  /* 0x000000ff0200720c */ /* 0x001fda0004705670 */
[----:B-12---:R-:W-:Y:S05]  /*0090*/  @P0 BRA `(.L_x_1) ;  /* 0x0000000000200947 */ /* 0x006fea0003800000 */
[----:B------:R-:W-:Y:S02]  /*00a0*/  ULDC.64 UR4, c[0x0][0x198] ;  /* 0x0000660000047ab9 */ /* 0x000fe40000000a00 */
[----:B------:R-:W-:Y:S02]  /*00b0*/  UIADD3 UR6, UP0, UR4, 0xf0, URZ ;  /* 0x000000f004067890 */ /* 0x000fe4000ff1e03f */
[----:B------:R-:W-:Y:S02]  /*00c0*/  UIADD3 UR4, UP1, UR4, 0x270, URZ ;  /* 0x0000027004047890 */ /* 0x000fe4000ff3e03f */
[----:B------:R-:W-:Y:S02]  /*00d0*/  UIADD3.X UR7, URZ, UR5, URZ, UP0, !UPT ;  /* 0x000000053f077290 */ /* 0x000fe400087fe43f */
[----:B------:R-:W-:-:S07]  /*00e0*/  UIADD3.X UR5, URZ, UR5, URZ, UP1, !UPT ;  /* 0x000000053f057290 */ /* 0x000fce0008ffe43f */
[----:B------:R0:W-:Y:S02]  /*00f0*/  UTMACCTL.PF [UR6] ;  /* 0x00000000060079b9 */ /* 0x0001e40008040000 */
[----:B------:R0:W-:Y:S02]  /*0100*/  UTMACCTL.PF [UR4] ;  /* 0x00000000040079b9 */ /* 0x0001e40008040000 */
[----:B0-----:R-:W-:Y:S01]  /*0110*/  NOP ;  /* 0x0000000000007918 */ /* 0x001fe20000000000 */
.L_x_1:
[----:B------:R-:W-:Y:S05]  /*0120*/  BSYNC B0 ;  /* 0x0000000000007941 */ /* 0x000fea0003800000 */
.L_x_0:
[----:B------:R-:W0:Y:S01]  /*0130*/  SHFL.IDX PT, R0, R0, RZ, 0x1f ;  /* 0x00001fff00007589 */ /* 0x000e2200000e0000 */
[----:B------:R-:W-:-:S04]  /*0140*/  SHF.R.S32.HI R3, RZ, 0x1f, R2 ;  /* 0x0000001fff037819 */ /* 0x000fc80000011402 */
[----:B------:R-:W-:Y:S02]  /*0150*/  LEA.HI R3, R3, R2, RZ, 0x2 ;  /* 0x0000000203037211 */ /* 0x000fe400078f10ff */
[----:B0-----:R-:W-:-:S13]  /*0160*/  ISETP.NE.AND P0, PT, R0, RZ, PT ;  /* 0x000000ff0000720c */ /* 0x001fda0003f05270 */
[----:B------:R-:W-:Y:S05]  /*0170*/  @P0 BRA `(.L_x_2) ;  /* 0x0000000000700947 */ /* 0x000fea0003800000 */
[----:B------:R-:W0:Y:S01]  /*0180*/  S2UR UR8, SR_CgaCtaId ;  /* 0x00000000000879c3 */ /* 0x000e220000008800 */
[----:B------:R-:W-:Y:S01]  /*0190*/  UMOV UR4, 0x400 ;  /* 0x0000040000047882 */ /* 0x000fe20000000000 */
[----:B------:R-:W-:Y:S01]  /*01a0*/  UMOV UR5, 0x1 ;  /* 0x0000000100057882 */ /* 0x000fe20000000000 */
[----:B------:R-:W-:Y:S01]  /*01b0*/  UMOV UR6, 0x80 ;  /* 0x0000008000067882 */ /* 0x000fe20000000000 */
[----:B------:R-:W-:Y:S01]  /*01c0*/  ELECT P0, URZ, PT ;  /* 0x00000000003f782f */ /* 0x000fe20003800000 */
[----:B------:R-:W-:-:S04]  /*01d0*/  UIADD3 UR6, -UR6, 0x100000, URZ ;  /* 0x0010000006067890 */ /* 0x000fc8000fffe13f */
[----:B------:R-:W-:Y:S02]  /*01e0*/  USHF.L.U32 UR7, UR6, 0xb, URZ ;  /* 0x0000000b06077899 */ /* 0x000fe4000800063f */
[----:B------:R-:W-:Y:S02]  /*01f0*/  USHF.L.U32 UR6, UR6, 0x1, URZ ;  /* 0x0000000106067899 */ /* 0x000fe4000800063f */
[----:B0-----:R-:W-:Y:S02]  /*0200*/  ULEA UR8, UR8, UR4, 0x18 ;  /* 0x0000000408087291 */ /* 0x001fe4000f8ec03f */
[----:B------:R-:W-:-:S04]  /*0210*/  UIADD3 UR4, -UR5, 0x100000, URZ ;  /* 0x0010000005047890 */ /* 0x000fc8000fffe13f */
[----:B------:R-:W-:Y:S02]  /*0220*/  USHF.L.U32 UR5, UR4, 0xb, URZ ;  /* 0x0000000b04057899 */ /* 0x000fe4000800063f */
[----:B------:R-:W-:Y:S01]  /*0230*/  USHF.L.U32 UR4, UR4, 0x1, URZ ;  /* 0x0000000104047899 */ /* 0x000fe2000800063f */
[----:B------:R-:W0:Y:S11]  /*0240*/  FENCE.VIEW.ASYNC.S ;  /* 0x00000000000073c6 */ /* 0x000e360000000000 */
[----:B0-----:R0:W1:Y:S01]  /*0250*/  SYNCS.EXCH.64 URZ, [UR8+0x38000], UR4 ;  /* 0x03800004083f75b2 */ /* 0x0010620008000100 */
[----:B------:R0:W2:Y:S01]  /*0260*/  SYNCS.EXCH.64 URZ, [UR8+0x38038], UR6 ;  /* 0x03803806083f75b2 */ /* 0x0000a20008000100 */
[----:B------:R0:W3:Y:S01]  /*0270*/  SYNCS.EXCH.64 URZ, [UR8+0x38008], UR4 ;  /* 0x03800804083f75b2 */ /* 0x0000e20008000100 */
[----:B------:R0:W4:Y:S01]  /*0280*/  SYNCS.EXCH.64 URZ, [UR8+0x38040], UR6 ;  /* 0x03804006083f75b2 */ /* 0x0001220008000100 */
[----:B------:R0:W0:Y:S01]  /*0290*/  SYNCS.EXCH.64 URZ, [UR8+0x38010], UR4 ;  /* 0x03801004083f75b2 */ /* 0x0000220008000100 */
        /* <DEDUP_REMOVED lines=9> */
[----:B------:R-:W-:Y:S01]  /*0330*/  NOP ;  /* 0x0000000000007918 */ /* 0x000fe20000000000 */
.L_x_2:
[----:B0-----:R-:W-:Y:S01]  /*0340*/  ULDC.64 UR4, c[0x0][0x618] ;  /* 0x0001860000047ab9 */ /* 0x001fe20000000a00 */
[----:B------:R-:W-:Y:S01]  /*0350*/  LOP3.LUT R3, R3, 0xfffffffc, RZ, 0xc0, !PT ;  /* 0xfffffffc03037812 */ /* 0x000fe200078ec0ff */
[----:B------:R-:W-:Y:S01]  /*0360*/  NOP ;  /* 0x0000000000007918 */ /* 0x000fe20000000000 */
[----:B------:R-:W-:Y:S01]  /*0370*/  ISETP.NE.U32.AND P0, PT, RZ, UR4, PT ;  /* 0x00000004ff007c0c */ /* 0x000fe2000bf05070 */
[----:B------:R-:W-:Y:S01]  /*0380*/  NOP ;  /* 0x0000000000007918 */ /* 0x000fe20000000000 */
[----:B-1234-:R-:W-:Y:S01]  /*0390*/  BAR.SYNC.DEFER_BLOCKING 0x0 ;  /* 0x0000000000007b1d */ /* 0x01efe20000010000 */
[----:B------:R-:W-:Y:S01]  /*03a0*/  IMAD.IADD R4, R2, 0x1, -R3 ;  /* 0x0000000102047824 */ /* 0x000fe200078e0a03 */
[----:B------:R-:W-:Y:S02]  /*03b0*/  ISETP.NE.AND.EX P0, PT, RZ, UR5, PT, P0 ;  /* 0x00000005ff007c0c */ /* 0x000fe4000bf05300 */
[C---:B------:R-:W-:Y:S02]  /*03c0*/  ISETP.NE.AND P2, PT, R5.reuse, 0x1, PT ;  /* 0x000000010500780c */ /* 0x040fe40003f45270 */
[----:B------:R-:W-:Y:S01]  /*03d0*/  LOP3.LUT P1, RZ, R5, R4, RZ, 0xfc, !PT ;  /* 0x0000000405ff7212 */ /* 0x000fe2000782fcff */
[----:B------:R-:W-:-:S03]  /*03e0*/  ULDC.64 UR12, c[0x0][0x208] ;  /* 0x00008200000c7ab9 */ /* 0x000fc60000000a00 */
[----:B------:R-:W-:-:S04]  /*03f0*/  SEL R0, RZ, 0x1, P1 ;  /* 0x00000001ff007807 */ /* 0x000fc80000800000 */
[----:B------:R-:W-:Y:S01]  /*0400*/  SEL R0, R0, 0x2, P2 ;  /* 0x0000000200007807 */ /* 0x000fe20001000000 */
[----:B------:R-:W-:Y:S06]  /*0410*/  @!P0 BRA `(.L_x_3) ;  /* 0x00000000001c8947 */ /* 0x000fec0003800000 */
[----:B------:R-:W0:Y:S02]  /*0420*/  LDC.64 R2, c[0x0][0x618] ;  /* 0x00018600ff027b82 */ /* 0x000e240000000a00 */
[----:B0-----:R-:W2:Y:S02]  /*0430*/  LDG.E.64 R2, desc[UR12][R2.64] ;  /* 0x0000000c02027981 */ /* 0x001ea4000c1e1b00 */
[----:B--2---:R-:W-:-:S04]  /*0440*/  ISETP.NE.U32.AND P0, PT, R2, RZ, PT ;  /* 0x000000ff0200720c */ /* 0x004fc80003f05070 */
[----:B------:R-:W-:-:S13]  /*0450*/  ISETP.NE.AND.EX P0, PT, R3, RZ, PT, P0 ;  /* 0x000000ff0300720c */ /* 0x000fda0003f05300 */
[----:B------:R-:W-:Y:S05]  /*0460*/  @!P0 BRA `(.L_x_3) ;  /* 0x0000000000088947 */ /* 0x000fea0003800000 */
[----:B------:R2:W5:Y:S01]  /*0470*/  LD.E R8, desc[UR12][R2.64] ;  /* 0x0000000c02087980 */ /* 0x000562000c101900 */
[----:B------:R-:W-:Y:S05]  /*0480*/  BRA `(.L_x_4) ;  /* 0x0000000000207947 */ /* 0x000fea0003800000 */
.L_x_3:
[----:B------:R-:W-:Y:S02]  /*0490*/  ULDC.64 UR4, c[0x0][0x608] ;  /* 0x0001820000047ab9 */ /* 0x000fe40000000a00 */
[----:B------:R-:W-:-:S04]  /*04a0*/  ISETP.NE.U32.AND P0, PT, RZ, UR4, PT ;  /* 0x00000004ff007c0c */ /* 0x000fc8000bf05070 */
[----:B------:R-:W-:-:S13]  /*04b0*/  ISETP.NE.AND.EX P0, PT, RZ, UR5, PT, P0 ;  /* 0x00000005ff007c0c */ /* 0x000fda000bf05300 */
[----:B------:R-:W-:Y:S05]  /*04c0*/  @!P0 BRA `(.L_x_5) ;  /* 0x00000000000c8947 */ /* 0x000fea0003800000 */
[----:B------:R-:W0:Y:S02]  /*04d0*/  LDC.64 R8, c[0x0][0x608] ;  /* 0x00018200ff087b82 */ /* 0x000e240000000a00 */
[----:B0-----:R1:W5:Y:S01]  /*04e0*/  LDG.E R8, desc[UR12][R8.64] ;  /* 0x0000000c08087981 */ /* 0x001362000c1e1900 */
[----:B------:R-:W-:Y:S05]  /*04f0*/  BRA `(.L_x_4) ;  /* 0x0000000000047947 */ /* 0x000fea0003800000 */
.L_x_5:
[----:B------:R-:W0:Y:S02]  /*0500*/  LDC R8, c[0x0][0x600] ;  /* 0x00018000ff087b82 */ /* 0x000e240000000800 */
.L_x_4:
[----:B------:R-:W-:Y:S02]  /*0510*/  ULDC.64 UR4, c[0x0][0x620] ;  /* 0x0001880000047ab9 */ /* 0x000fe40000000a00 */
[----:B------:R-:W-:-:S04]  /*0520*/  ISETP.NE.U32.AND P0, PT, RZ, UR4, PT ;  /* 0x00000004ff007c0c */ /* 0x000fc8000bf05070 */
[----:B------:R-:W-:-:S13]  /*0530*/  ISETP.NE.AND.EX P0, PT, RZ, UR5, PT, P0 ;  /* 0x00000005ff007c0c */ /* 0x000fda000bf05300 */
[----:B------:R-:W-:Y:S05]  /*0540*/  @!P0 BRA `(.L_x_6) ;  /* 0x00000000001c8947 */ /* 0x000fea0003800000 */
[----:B--2---:R-:W2:Y:S02]  /*0550*/  LDC.64 R2, c[0x0][0x620] ;  /* 0x00018800ff027b82 */ /* 0x004ea40000000a00 */
[----:B--2---:R-:W2:Y:S02]  /*0560*/  LDG.E.64 R2, desc[UR12][R2.64] ;  /* 0x0000000c02027981 */ /* 0x004ea4000c1e1b00 */
[----:B--2---:R-:W-:-:S04]  /*0570*/  ISETP.NE.U32.AND P0, PT, R2, RZ, PT ;  /* 0x000000ff0200720c */ /* 0x004fc80003f05070 */
[----:B------:R-:W-:-:S13]  /*0580*/  ISETP.NE.AND.EX P0, PT, R3, RZ, PT, P0 ;  /* 0x000000ff0300720c */ /* 0x000fda0003f05300 */
[----:B------:R-:W-:Y:S05]  /*0590*/  @!P0 BRA `(.L_x_6) ;  /* 0x0000000000088947 */ /* 0x000fea0003800000 */
[----:B-1----:R4:W5:Y:S01]  /*05a0*/  LD.E R9, desc[UR12][R2.64] ;  /* 0x0000000c02097980 */ /* 0x002962000c101900 */
[----:B------:R-:W-:Y:S05]  /*05b0*/  BRA `(.L_x_7) ;  /* 0x0000000000207947 */ /* 0x000fea0003800000 */
.L_x_6:
[----:B------:R-:W-:Y:S02]  /*05c0*/  ULDC.64 UR4, c[0x0][0x610] ;  /* 0x0001840000047ab9 */ /* 0x000fe40000000a00 */
[----:B------:R-:W-:-:S04]  /*05d0*/  ISETP.NE.U32.AND P0, PT, RZ, UR4, PT ;  /* 0x00000004ff007c0c */ /* 0x000fc8000bf05070 */
[----:B------:R-:W-:-:S13]  /*05e0*/  ISETP.NE.AND.EX P0, PT, RZ, UR5, PT, P0 ;  /* 0x00000005ff007c0c */ /* 0x000fda000bf05300 */
[----:B------:R-:W-:Y:S05]  /*05f0*/  @!P0 BRA `(.L_x_8) ;  /* 0x00000000000c8947 */ /* 0x000fea0003800000 */
[----:B--2---:R-:W1:Y:S02]  /*0600*/  LDC.64 R2, c[0x0][0x610] ;  /* 0x00018400ff027b82 */ /* 0x004e640000000a00 */
[----:B-1----:R3:W5:Y:S01]  /*0610*/  LDG.E R9, desc[UR12][R2.64] ;  /* 0x0000000c02097981 */ /* 0x002762000c1e1900 */
[----:B------:R-:W-:Y:S05]  /*0620*/  BRA `(.L_x_7) ;  /* 0x0000000000047947 */ /* 0x000fea0003800000 */
.L_x_8:
[----:B-1----:R-:W1:Y:S02]  /*0630*/  LDC R9, c[0x0][0x604] ;  /* 0x00018100ff097b82 */ /* 0x002e640000000800 */
.L_x_7:
[----:B--234-:R-:W2:Y:S01]  /*0640*/  LDC R2, c[0x0][0x3e8] ;  /* 0x0000fa00ff027b82 */ /* 0x01cea20000000800 */
[----:B------:R-:W-:Y:S01]  /*0650*/  ULDC UR4, c[0x0][0x3dc] ;  /* 0x0000f70000047ab9 */ /* 0x000fe20000000800 */
[----:B------:R-:W-:Y:S01]  /*0660*/  ISETP.NE.AND P0, PT, R5, RZ, PT ;  /* 0x000000ff0500720c */ /* 0x000fe20003f05270 */
[----:B------:R-:W-:Y:S01]  /*0670*/  UIADD3 UR4, UR4, 0x3f, URZ ;  /* 0x0000003f04047890 */ /* 0x000fe2000fffe03f */
[----:B------:R-:W-:-:S03]  /*0680*/  ULDC.64 UR6, c[0x0][0x3e0] ;  /* 0x0000f80000067ab9 */ /* 0x000fc60000000a00 */
[----:B------:R-:W-:Y:S02]  /*0690*/  USHF.R.S32.HI UR5, URZ, 0x1f, UR4 ;  /* 0x0000001f3f057899 */ /* 0x000fe40008011404 */
[----:B------:R-:W-:Y:S02]  /*06a0*/  UIMAD UR6, UR7, UR6, URZ ;  /* 0x00000006070672a4 */ /* 0x000fe4000f8e023f */
[----:B------:R-:W-:-:S04]  /*06b0*/  ULEA.HI UR5, UR5, UR4, URZ, 0x6 ;  /* 0x0000000405057291 */ /* 0x000fc8000f8f303f */
[----:B------:R-:W-:Y:S01]  /*06c0*/  USHF.R.S32.HI UR15, URZ, 0x6, UR5 ;  /* 0x000000063f0f7899 */ /* 0x000fe20008011405 */
[----:B--2---:R-:W-:-:S05]  /*06d0*/  IMAD R2, R2, UR6, RZ ;  /* 0x0000000602027c24 */ /* 0x004fca000f8e02ff */
[----:B------:R-:W-:Y:S01]  /*06e0*/  IMAD R2, R2, UR15, RZ ;  /* 0x0000000f02027c24 */ /* 0x000fe2000f8e02ff */
[----:B------:R-:W-:Y:S06]  /*06f0*/  @!P0 BRA `(.L_x_9) ;  /* 0x0000008800648947 */ /* 0x000fec0003800000 */
[----:B------:R-:W-:-:S13]  /*0700*/  ISETP.NE.AND P0, PT, R5, 0x1, PT ;  /* 0x000000010500780c */ /* 0x000fda0003f05270 */
[----:B------:R-:W-:Y:S05]  /*0710*/  @P0 EXIT ;  /* 0x000000000000094d */ /* 0x000fea0003800000 */
[----:B------:R-:W-:Y:S01]  /*0720*/  ISETP.GE.AND P0, PT, R2, 0x1, PT ;  /* 0x000000010200780c */ /* 0x000fe20003f06270 */
[----:B------:R-:W-:Y:S01]  /*0730*/  UMOV UR4, URZ ;  /* 0x0000003f00047c82 */ /* 0x000fe20008000000 */
[----:B------:R-:W-:Y:S02]  /*0740*/  CS2R R86, SRZ ;  /* 0x0000000000567805 */ /* 0x000fe4000001ff00 */
[----:B------:R-:W-:Y:S02]  /*0750*/  CS2R R88, SRZ ;  /* 0x0000000000587805 */ /* 0x000fe4000001ff00 */
[----:B------:R-:W-:Y:S02]  /*0760*/  CS2R R90, SRZ ;  /* 0x00000000005a7805 */ /* 0x000fe4000001ff00 */
[----:B------:R-:W-:Y:S02]  /*0770*/  CS2R R92, SRZ ;  /* 0x00000000005c7805 */ /* 0x000fe4000001ff00 */
[----:B------:R-:W-:-:S02]  /*0780*/  CS2R R94, SRZ ;  /* 0x00000000005e7805 */ /* 0x000fc4000001ff00 */
[----:B------:R-:W-:Y:S02]  /*0790*/  CS2R R96, SRZ ;  /* 0x0000000000607805 */ /* 0x000fe4000001ff00 */
        /* <DEDUP_REMOVED lines=57> */
[----:B------:R-:W-:Y:S01]  /*0b30*/  CS2R R84, SRZ ;  /* 0x0000000000547805 */ /* 0x000fe2000001ff00 */
[----:B------:R-:W-:Y:S06]  /*0b40*/  @!P0 BRA `(.L_x_10) ;  /* 0x0000000000d88947 */ /* 0x000fec0003800000 */
[----:B------:R-:W-:-:S04]  /*0b50*/  LOP3.LUT R3, R0, 0x1, RZ, 0xfc, !PT ;  /* 0x0000000100037812 */ /* 0x000fc800078efcff */
[----:B------:R-:W-:-:S13]  /*0b60*/  ISETP.NE.AND P1, PT, R3, 0x3, PT ;  /* 0x000000030300780c */ /* 0x000fda0003f25270 */
[----:B------:R-:W-:Y:S05]  /*0b70*/  @!P1 BRA `(.L_x_11) ;  /* 0x0000000000049947 */ /* 0x000fea0003800000 */
[----:B------:R-:W-:Y:S01]  /*0b80*/  BPT.TRAP 0x1 ;  /* 0x000000040000795c */ /* 0x000fe20000300000 */
.L_x_11:
[----:B------:R-:W2:Y:S01]  /*0b90*/  S2UR UR5, SR_CgaCtaId ;  /* 0x00000000000579c3 */ /* 0x000ea20000008800 */
[----:B------:R-:W-:Y:S01]  /*0ba0*/  SHF.L.U32 R3, RZ, 0x1f, RZ ;  /* 0x0000001fff037819 */ /* 0x000fe200000006ff */
[----:B------:R-:W-:Y:S02]  /*0bb0*/  UMOV UR4, 0x400 ;  /* 0x0000040000047882 */ /* 0x000fe40000000000 */
[----:B--2---:R-:W-:-:S12]  /*0bc0*/  ULEA UR4, UR5, UR4, 0x18 ;  /* 0x0000000405047291 */ /* 0x004fd8000f8ec03f */
.L_x_12:
[----:B--2---:R-:W-:-:S04]  /*0bd0*/  IMAD.U32 R4, RZ, RZ, UR4 ;  /* 0x00000004ff047e24 */ /* 0x004fc8000f8e00ff */
[----:B------:R2:W3:Y:S03]  /*0be0*/  SYNCS.PHASECHK.TRANS64.TRYWAIT P1, [R4+URZ+0x38000], R3 ;  /* 0x03800003040075a7 */ /* 0x0004e6000802017f */
[----:B---3--:R-:W-:Y:S05]  /*0bf0*/  @!P1 NANOSLEEP.SYNCS 0x989680 ;  /* 0x009896800000995d */ /* 0x008fea0003900000 */
[----:B------:R-:W3:Y:S02]  /*0c00*/  @!P1 SYNCS.PHASECHK.TRANS64 P1, [R4+URZ+0x38000], R3 ;  /* 0x03800003040095a7 */ /* 0x000ee4000802007f */
[----:B---3--:R-:W-:Y:S05]  /*0c10*/  @!P1 BRA `(.L_x_12) ;  /* 0xfffffffc00ec9947 */ /* 0x008fea000383ffff */
[----:B------:R-:W-:Y:S01]  /*0c20*/  UIADD3 UR5, UR4, 0x1c000, URZ ;  /* 0x0001c00004057890 */ /* 0x000fe2000fffe03f */
[----:B------:R-:W-:Y:S01]  /*0c30*/  WARPGROUP.ARRIVE ;  /* 0x00000000000079c5 */ /* 0x000fe20000000000 */
[----:B------:R-:W-:Y:S02]  /*0c40*/  USHF.R.U32.HI UR4, URZ, 0x4, UR4 ;  /* 0x000000043f047899 */ /* 0x000fe40008011604 */
[----:B------:R-:W-:Y:S02]  /*0c50*/  USHF.R.U32.HI UR5, URZ, 0x4, UR5 ;  /* 0x000000043f057899 */ /* 0x000fe40008011605 */
[----:B------:R-:W-:Y:S02]  /*0c60*/  ULOP3.LUT UR4, UR4, 0x3fff, URZ, 0xc0, !UPT ;  /* 0x00003fff04047892 */ /* 0x000fe4000f8ec03f */
[----:B------:R-:W-:Y:S02]  /*0c70*/  ULOP3.LUT UR5, UR5, 0x3fff, URZ, 0xc0, !UPT ;  /* 0x00003fff05057892 */ /* 0x000fe4000f8ec03f */
[----:B------:R-:W-:-:S02]  /*0c80*/  ULOP3.LUT UR8, UR4, 0x10000, URZ, 0xfc, !UPT ;  /* 0x0001000004087892 */ /* 0x000fc4000f8efc3f */
[----:B------:R-:W-:Y:S01]  /*0c90*/  ULOP3.LUT UR9, UR5, 0x2000000, URZ, 0xfc, !UPT ;  /* 0x0200000005097892 */ /* 0x000fe2000f8efc3f */
[----:B------:R-:W-:Y:S02]  /*0ca0*/  UMOV UR7, 0x40000040 ;  /* 0x4000004000077882 */ /* 0x000fe40000000000 */
[----:B------:R-:W-:Y:S02]  /*0cb0*/  UMOV UR5, 0x40000040 ;  /* 0x4000004000057882 */ /* 0x000fe40000000000 */
[----:B------:R-:W-:Y:S02]  /*0cc0*/  UMOV UR4, UR8 ;  /* 0x0000000800047c82 */ /* 0x000fe40008000000 */
[----:B------:R-:W-:Y:S02]  /*0cd0*/  UMOV UR6, UR9 ;  /* 0x0000000900067c82 */ /* 0x000fe40008000000 */
[----:B------:R-:W-:Y:S01]  /*0ce0*/  HGMMA.64x128x16.F32 R88, gdesc[UR4].tnspB, RZ, !UPT ;  /* 0x41e00000045879f0 */ /* 0x000fe2000c7008ff */
[----:B------:R-:W-:Y:S01]  /*0cf0*/  UIADD3 UR4, UR8, 0x200, URZ ;  /* 0x0000020008047890 */ /* 0x000fe2000fffe03f */
[----:B------:R-:W-:-:S10]  /*0d00*/  UMOV UR5, 0x40000040 ;  /* 0x4000004000057882 */ /* 0x000fd40000000000 */
[----:B------:R-:W-:Y:S01]  /*0d10*/  HGMMA.64x128x16.F32 R24, gdesc[UR4].tnspB, RZ, !UPT ;  /* 0x41e00000041879f0 */ /* 0x000fe2000c7008ff */
[----:B------:R-:W-:Y:S02]  /*0d20*/  UIADD3 UR4, UR8, 0x2, URZ ;  /* 0x0000000208047890 */ /* 0x000fe4000fffe03f */
[----:B------:R-:W-:Y:S01]  /*0d30*/  UIADD3 UR6, UR9, 0x80, URZ ;  /* 0x0000008009067890 */ /* 0x000fe2000fffe03f */
[----:B------:R-:W-:Y:S01]  /*0d40*/  UMOV UR5, 0x40000040 ;  /* 0x4000004000057882 */ /* 0x000fe20000000000 */
[----:B------:R-:W-:-:S07]  /*0d50*/  UMOV UR7, 0x40000040 ;  /* 0x4000004000077882 */ /* 0x000fce0000000000 */
[----:B------:R-:W-:Y:S01]  /*0d60*/  HGMMA.64x128x16.F32 R88, gdesc[UR4].tnspB, R88 ;  /* 0x41e00000045879f0 */ /* 0x000fe20008700858 */
[----:B------:R-:W-:Y:S01]  /*0d70*/  UIADD3 UR4, UR8, 0x202, URZ ;  /* 0x0000020208047890 */ /* 0x000fe2000fffe03f */
[----:B------:R-:W-:-:S10]  /*0d80*/  UMOV UR5, 0x40000040 ;  /* 0x4000004000057882 */ /* 0x000fd40000000000 */
[----:B------:R-:W-:Y:S01]  /*0d90*/  HGMMA.64x128x16.F32 R24, gdesc[UR4].tnspB, R24 ;  /* 0x41e00000041879f0 */ /* 0x000fe20008700818 */
        /* <DEDUP_REMOVED lines=15> */
[----:B------:R-:W-:Y:S01]  /*0e90*/  HGMMA.64x128x16.F32 R24, gdesc[UR4].tnspB, R24, gsb0 ;  /* 0x41e00000041879f0 */ /* 0x000fe20008000818 */
[----:B------:R-:W-:-:S05]  /*0ea0*/  UMOV UR4, 0x1 ;  /* 0x0000000100047882 */ /* 0x000fca0000000000 */
.L_x_10:
[----:B--2---:R-:W-:-:S05]  /*0eb0*/  VIMNMX R3, R2, 0x1, PT ;  /* 0x0000000102037848 */ /* 0x004fca0003fe0100 */
[----:B------:R-:W-:-:S05]  /*0ec0*/  IMAD.IADD R5, R2, 0x1, -R3 ;  /* 0x0000000102057824 */ /* 0x000fca00078e0a03 */
[----:B------:R-:W-:-:S13]  /*0ed0*/  ISETP.GE.AND P1, PT, R5, 0x1, PT ;  /* 0x000000010500780c */ /* 0x000fda0003f26270 */
[----:B------:R-:W-:Y:S05]  /*0ee0*/  @!P1 BRA `(.L_x_13) ;  /* 0x0000000400489947 */ /* 0x000fea0003800000 */
[----:B------:R-:W2:Y:S01]  /*0ef0*/  S2UR UR5, SR_CgaCtaId ;  /* 0x00000000000579c3 */ /* 0x000ea20000008800 */
[----:B------:R-:W-:Y:S01]  /*0f00*/  UMOV UR6, 0x400 ;  /* 0x0000040000067882 */ /* 0x000fe20000000000 */
[----:B------:R-:W-:Y:S01]  /*0f10*/  LOP3.LUT R7, R0, 0x1, RZ, 0xfc, !PT ;  /* 0x0000000100077812 */ /* 0x000fe200078efcff */
[----:B------:R-:W-:Y:S01]  /*0f20*/  IMAD.MOV.U32 R6, RZ, RZ, RZ ;  /* 0x000000ffff067224 */ /* 0x000fe200078e00ff */
[----:B------:R-:W-:Y:S01]  /*0f30*/  UISETP.NE.U32.AND UP0, UPT, UR4, URZ, UPT ;  /* 0x0000003f0400728c */ /* 0x000fe2000bf05070 */
[----:B------:R-:W-:Y:S01]  /*0f40*/  IMAD.MOV.U32 R2, RZ, RZ, R5 ;  /* 0x000000ffff027224 */ /* 0x000fe200078e0005 */
[----:B--2---:R-:W-:-:S04]  /*0f50*/  ULEA UR6, UR5, UR6, 0x18 ;  /* 0x0000000605067291 */ /* 0x004fc8000f8ec03f */
[----:B------:R-:W-:Y:S02]  /*0f60*/  UIADD3 UR7, UR6, 0x1c000, URZ ;  /* 0x0001c00006077890 */ /* 0x000fe4000fffe03f */
[----:B------:R-:W-:Y:S02]  /*0f70*/  USHF.R.U32.HI UR5, URZ, 0x4, UR6 ;  /* 0x000000043f057899 */ /* 0x000fe40008011606 */
[----:B------:R-:W-:Y:S02]  /*0f80*/  USHF.R.U32.HI UR7, URZ, 0x4, UR7 ;  /* 0x000000043f077899 */ /* 0x000fe40008011607 */
[----:B------:R-:W-:Y:S02]  /*0f90*/  ULOP3.LUT UR5, UR5, 0x3fff, URZ, 0xc0, !UPT ;  /* 0x00003fff05057892 */ /* 0x000fe4000f8ec03f */
[----:B------:R-:W-:Y:S02]  /*0fa0*/  ULOP3.LUT UR8, UR7, 0x3fff, URZ, 0xc0, !UPT ;  /* 0x00003fff07087892 */ /* 0x000fe4000f8ec03f */
[----:B------:R-:W-:-:S02]  /*0fb0*/  ULOP3.LUT UR7, UR5, 0x10000, URZ, 0xfc, !UPT ;  /* 0x0001000005077892 */ /* 0x000fc4000f8efc3f */
[----:B------:R-:W-:Y:S01]  /*0fc0*/  ULOP3.LUT UR16, UR8, 0x2000000, URZ, 0xfc, !UPT ;  /* 0x0200000008107892 */ /* 0x000fe2000f8efc3f */
[----:B------:R-:W-:-:S11]  /*0fd0*/  UMOV UR5, URZ ;  /* 0x0000003f00057c82 */ /* 0x000fd60008000000 */
.L_x_18:
[----:B------:R-:W-:-:S13]  /*0fe0*/  ISETP.NE.AND P2, PT, R7, 0x3, PT ;  /* 0x000000030700780c */ /* 0x000fda0003f45270 */
[----:B--2---:R-:W-:Y:S05]  /*0ff0*/  @!P2 BRA `(.L_x_14) ;  /* 0x000000000004a947 */ /* 0x004fea0003800000 */
[----:B------:R-:W-:Y:S01]  /*1000*/  BPT.TRAP 0x1 ;  /* 0x000000040000795c */ /* 0x000fe20000300000 */
.L_x_14:
[----:B------:R-:W-:Y:S01]  /*1010*/  SHF.L.U32 R3, R6, 0x1f, RZ ;  /* 0x0000001f06037819 */ /* 0x000fe200000006ff */
[----:B------:R-:W-:-:S12]  /*1020*/  ULEA UR8, UR4, UR6, 0x3 ;  /* 0x0000000604087291 */ /* 0x000fd8000f8e183f */
.L_x_15:
[----:B--2---:R-:W-:-:S04]  /*1030*/  IMAD.U32 R4, RZ, RZ, UR8 ;  /* 0x00000008ff047e24 */ /* 0x004fc8000f8e00ff */
[----:B------:R2:W3:Y:S03]  /*1040*/  SYNCS.PHASECHK.TRANS64.TRYWAIT P1, [R4+URZ+0x38000], R3 ;  /* 0x03800003040075a7 */ /* 0x0004e6000802017f */
[----:B---3--:R-:W-:Y:S05]  /*1050*/  @!P1 NANOSLEEP.SYNCS 0x989680 ;  /* 0x009896800000995d */ /* 0x008fea0003900000 */
[----:B------:R-:W3:Y:S02]  /*1060*/  @!P1 SYNCS.PHASECHK.TRANS64 P1, [R4+URZ+0x38000], R3 ;  /* 0x03800003040095a7 */ /* 0x000ee4000802007f */
[----:B---3--:R-:W-:Y:S05]  /*1070*/  @!P1 BRA `(.L_x_15) ;  /* 0xfffffffc00ec9947 */ /* 0x008fea000383ffff */
[----:B------:R-:W-:Y:S01]  /*1080*/  ULEA UR14, UR4, UR7, 0xa ;  /* 0x00000007040e7291 */ /* 0x000fe2000f8e503f */
[----:B------:R-:W-:Y:S01]  /*1090*/  WARPGROUP.ARRIVE ;  /* 0x00000000000079c5 */ /* 0x000fe20000000000 */
[----:B------:R-:W-:Y:S01]  /*10a0*/  ULEA UR15, UR4, UR16, 0xa ;  /* 0x00000010040f7291 */ /* 0x000fe2000f8e503f */
[----:B------:R-:W-:Y:S01]  /*10b0*/  UMOV UR9, 0x40000040 ;  /* 0x4000004000097882 */ /* 0x000fe20000000000 */
[----:B------:R-:W-:-:S03]  /*10c0*/  UMOV UR11, 0x40000040 ;  /* 0x40000040000b7882 */ /* 0x000fc60000000000 */
[----:B------:R-:W-:Y:S02]  /*10d0*/  UMOV UR8, UR14 ;  /* 0x0000000e00087c82 */ /* 0x000fe40008000000 */
[----:B------:R-:W-:Y:S02]  /*10e0*/  UMOV UR10, UR15 ;  /* 0x0000000f000a7c82 */ /* 0x000fe40008000000 */
[----:B------:R-:W-:Y:S01]  /*10f0*/  HGMMA.64x128x16.F32 R88, gdesc[UR8].tnspB, R88, UP0 ;  /* 0x41e00000085879f0 */ /* 0x000fe2000bf00858 */
[----:B------:R-:W-:Y:S01]  /*1100*/  UIADD3 UR8, UR14, 0x200, URZ ;  /* 0x000002000e087890 */ /* 0x000fe2000fffe03f */
[----:B------:R-:W-:-:S10]  /*1110*/  UMOV UR9, 0x40000040 ;  /* 0x4000004000097882 */ /* 0x000fd40000000000 */
[----:B------:R-:W-:Y:S01]  /*1120*/  HGMMA.64x128x16.F32 R24, gdesc[UR8].tnspB, R24, UP0 ;  /* 0x41e00000081879f0 */ /* 0x000fe2000bf00818 */
        /* <DEDUP_REMOVED lines=23> */
[----:B------:R-:W-:Y:S03]  /*12a0*/  HGMMA.64x128x16.F32 R24, gdesc[UR8].tnspB, R24, gsb0 ;  /* 0x41e00000081879f0 */ /* 0x000fe60008000818 */
[----:B------:R-:W-:Y:S02]  /*12b0*/  WARPGROUP.DEPBAR.LE gsb0, 0x1 ;  /* 0x00008000000079c5 */ /* 0x000fe40000010100 */
[----:B------:R-:W-:Y:S05]  /*12c0*/  @!P2 BRA `(.L_x_16) ;  /* 0x000000000004a947 */ /* 0x000fea0003800000 */
[----:B------:R-:W-:Y:S01]  /*12d0*/  BPT.TRAP 0x1 ;  /* 0x000000040000795c */ /* 0x000fe20000300000 */
.L_x_16:
[----:B------:R-:W-:Y:S01]  /*12e0*/  ULEA UR8, UR5, UR6, 0x3 ;  /* 0x0000000605087291 */ /* 0x000fe2000f8e183f */
[----:B------:R-:W-:-:S03]  /*12f0*/  ISETP.GT.U32.AND P1, PT, R0, 0x1, PT ;  /* 0x000000010000780c */ /* 0x000fc60003f24070 */
[----:B------:R-:W-:-:S04]  /*1300*/  UIADD3 UR8, UR8, 0x38038, URZ ;  /* 0x0003803808087890 */ /* 0x000fc8000fffe03f */
[----:B------:R-:W-:-:S09]  /*1310*/  UPRMT UR8, URZ, 0x654, UR8 ;  /* 0x000006543f087896 */ /* 0x000fd20008000008 */
[----:B------:R-:W-:Y:S01]  /*1320*/  SYNCS.ARRIVE.TRANS64.RED.A1T0 RZ, [UR8], RZ ;  /* 0x000000ffffff79a7 */ /* 0x000fe20008100408 */
[----:B------:R-:W-:Y:S05]  /*1330*/  @P1 BRA `(.L_x_17) ;  /* 0x0000000000041947 */ /* 0x000fea0003800000 */
[----:B------:R-:W-:Y:S01]  /*1340*/  BPT.TRAP 0x1 ;  /* 0x000000040000795c */ /* 0x000fe20000300000 */
.L_x_17:
[----:B------:R-:W-:Y:S01]  /*1350*/  UIADD3 UR4, UR4, 0x1, URZ ;  /* 0x0000000104047890 */ /* 0x000fe2000fffe03f */
[C---:B------:R-:W-:Y:S01]  /*1360*/  ISETP.GT.AND P1, PT, R2.reuse, 0x1, PT ;  /* 0x000000010200780c */ /* 0x040fe20003f24270 */
[----:B------:R-:W-:Y:S01]  /*1370*/  UIADD3 UR5, UR5, 0x1, URZ ;  /* 0x0000000105057890 */ /* 0x000fe2000fffe03f */
[----:B------:R-:W-:Y:S01]  /*1380*/  VIADD R2, R2, 0xffffffff ;  /* 0xffffffff02027836 */ /* 0x000fe20000000000 */
[----:B------:R-:W-:Y:S02]  /*1390*/  UISETP.NE.AND UP0, UPT, UR4, 0x7, UPT ;  /* 0x000000070400788c */ /* 0x000fe4000bf05270 */
[----:B------:R-:W-:Y:S02]  /*13a0*/  UISETP.NE.AND UP1, UPT, UR5, 0x7, UPT ;  /* 0x000000070500788c */ /* 0x000fe4000bf25270 */
[----:B------:R-:W-:Y:S02]  /*13b0*/  USEL UR8, URZ, 0x1, UP0 ;  /* 0x000000013f087887 */ /* 0x000fe40008000000 */
[----:B------:R-:W-:-:S02]  /*13c0*/  USEL UR4, UR4, URZ, UP0 ;  /* 0x0000003f04047287 */ /* 0x000fc40008000000 */
[----:B------:R-:W-:Y:S02]  /*13d0*/  USEL UR5, UR5, URZ, UP1 ;  /* 0x0000003f05057287 */ /* 0x000fe40008800000 */
[----:B------:R-:W-:Y:S01]  /*13e0*/  UPLOP3.LUT UP0, UPT, UPT, UPT, UPT, 0x80, 0x0 ;  /* 0x000000000000789c */ /* 0x000fe20003f0f070 */
[----:B------:R-:W-:Y:S01]  /*13f0*/  LOP3.LUT R6, R6, UR8, RZ, 0x3c, !PT ;  /* 0x0000000806067c12 */ /* 0x000fe2000f8e3cff */
[----:B------:R-:W-:Y:S09]  /*1400*/  @P1 BRA `(.L_x_18) ;  /* 0xfffffff800f41947 */ /* 0x000ff2000383ffff */
.L_x_13:
[----:B------:R-:W-:Y:S02]  /*1410*/  WARPGROUP.DEPBAR.LE gsb0, 0x0 ;  /* 0x00008000000079c5 */ /* 0x000fe40000010000 */
[----:B------:R-:W-:Y:S05]  /*1420*/  @!P0 BRA `(.L_x_19) ;  /* 0x00000000004c8947 */ /* 0x000fea0003800000 */
[----:B------:R-:W-:-:S04]  /*1430*/  LOP3.LUT R2, R0, 0x1, RZ, 0xfc, !PT ;  /* 0x0000000100027812 */ /* 0x000fc800078efcff */
[----:B------:R-:W-:-:S13]  /*1440*/  ISETP.NE.AND P0, PT, R2, 0x3, PT ;  /* 0x000000030200780c */ /* 0x000fda0003f05270 */
[----:B------:R-:W-:Y:S05]  /*1450*/  @!P0 BRA `(.L_x_20) ;  /* 0x0000000000048947 */ /* 0x000fea0003800000 */
[----:B------:R-:W-:Y:S01]  /*1460*/  BPT.TRAP 0x1 ;  /* 0x000000040000795c */ /* 0x000fe20000300000 */
.L_x_20:
[----:B--2---:R-:W2:Y:S01]  /*1470*/  S2R R4, SR_CgaCtaId ;  /* 0x0000000000047919 */ /* 0x004ea20000008800 */
[----:B------:R-:W-:Y:S01]  /*1480*/  IMAD.WIDE.U32 R2, R5, 0x24924925, RZ ;  /* 0x2492492505027825 */ /* 0x000fe200078e00ff */
[----:B------:R-:W-:-:S03]  /*1490*/  ISETP.GT.U32.AND P0, PT, R0, 0x1, PT ;  /* 0x000000010000780c */ /* 0x000fc60003f04070 */
[----:B------:R-:W-:-:S05]  /*14a0*/  IMAD.IADD R2, R5, 0x1, -R3 ;  /* 0x0000000105027824 */ /* 0x000fca00078e0a03 */
[----:B------:R-:W-:Y:S02]  /*14b0*/  LEA.HI R2, R2, R3, RZ, 0x1f ;  /* 0x0000000302027211 */ /* 0x000fe400078ff8ff */
[----:B------:R-:W-:Y:S02]  /*14c0*/  MOV R3, 0x400 ;  /* 0x0000040000037802 */ /* 0x000fe40000000f00 */
[----:B------:R-:W-:-:S05]  /*14d0*/  SHF.R.U32.HI R2, RZ, 0x2, R2 ;  /* 0x00000002ff027819 */ /* 0x000fca0000011602 */
[----:B------:R-:W-:Y:S01]  /*14e0*/  IMAD R2, R2, -0x7, R5 ;  /* 0xfffffff902027824 */ /* 0x000fe200078e0205 */
[----:B--2---:R-:W-:-:S05]  /*14f0*/  LEA R3, R4, R3, 0x18 ;  /* 0x0000000304037211 */ /* 0x004fca00078ec0ff */
[----:B------:R-:W-:-:S04]  /*1500*/  IMAD R2, R2, 0x8, R3 ;  /* 0x0000000802027824 */ /* 0x000fc800078e0203 */
[----:B------:R-:W-:-:S05]  /*1510*/  VIADD R2, R2, 0x38038 ;  /* 0x0003803802027836 */ /* 0x000fca0000000000 */
[----:B------:R-:W-:-:S04]  /*1520*/  PRMT R2, RZ, 0x654, R2 ;  /* 0x00000654ff027816 */ /* 0x000fc80000000002 */
[----:B------:R3:W-:Y:S01]  /*1530*/  SYNCS.ARRIVE.TRANS64.RED.A1T0 RZ, [R2+URZ], RZ ;  /* 0x000000ff02ff79a7 */ /* 0x0007e2000810043f */
[----:B------:R-:W-:Y:S05]  /*1540*/  @P0 BRA `(.L_x_19) ;  /* 0x0000000000040947 */ /* 0x000fea0003800000 */
[----:B------:R-:W-:Y:S01]  /*1550*/  BPT.TRAP 0x1 ;  /* 0x000000040000795c */ /* 0x000fe20000300000 */
.L_x_19:
[----:B--2---:R-:W2:Y:S01]  /*1560*/  S2R R3, SR_TID.X ;  /* 0x0000000000037919 */ /* 0x004ea20000002100 */
[----:B------:R-:W-:Y:S01]  /*1570*/  ULDC.64 UR4, c[0x0][0x280] ;  /* 0x0000a00000047ab9 */ /* 0x000fe20000000a00 */
[----:B------:R-:W4:Y:S01]  /*1580*/  S2R R6, SR_CTAID.Y ;  /* 0x0000000000067919 */ /* 0x000f220000002600 */
[----:B------:R-:W0:Y:S01]  /*1590*/  S2R R15, SR_CTAID.X ;  /* 0x00000000000f7919 */ /* 0x000e220000002500 */
[----:B--2---:R-:W-:-:S04]  /*15a0*/  SHF.R.S32.HI R0, RZ, 0x1f, R3 ;  /* 0x0000001fff007819 */ /* 0x004fc80000011403 */
[----:B------:R-:W-:Y:S01]  /*15b0*/  LEA.HI R0, R0, R3, RZ, 0x7 ;  /* 0x0000000300007211 */ /* 0x000fe200078f38ff */
[----:B----4-:R-:W-:-:S03]  /*15c0*/  IMAD.SHL.U32 R6, R6, 0x80, RZ ;  /* 0x0000008006067824 */ /* 0x010fc600078e00ff */
[----:B------:R-:W-:Y:S01]  /*15d0*/  LOP3.LUT R0, R0, 0xffffff80, RZ, 0xc0, !PT ;  /* 0xffffff8000007812 */ /* 0x000fe200078ec0ff */
[----:B0-----:R-:W-:Y:S01]  /*15e0*/  IMAD.SHL.U32 R4, R15, 0x80, RZ ;  /* 0x000000800f047824 */ /* 0x001fe200078e00ff */
[----:B------:R-:W-:-:S03]  /*15f0*/  ISETP.GE.AND P0, PT, R6, UR5, PT ;  /* 0x0000000506007c0c */ /* 0x000fc6000bf06270 */
[----:B------:R-:W-:Y:S01]  /*1600*/  IMAD.IADD R0, R3, 0x1, -R0 ;  /* 0x0000000103007824 */ /* 0x000fe200078e0a00 */
[----:B------:R-:W-:-:S04]  /*1610*/  ISETP.GE.OR P0, PT, R4, UR4, P0 ;  /* 0x0000000404007c0c */ /* 0x000fc80008706670 */
[----:B------:R-:W-:-:S04]  /*1620*/  SHF.R.S32.HI R3, RZ, 0x1f, R0 ;  /* 0x0000001fff037819 */ /* 0x000fc80000011400 */
[----:B---3--:R-:W-:-:S04]  /*1630*/  LEA.HI R2, R3, R0, RZ, 0x2 ;  /* 0x0000000003027211 */ /* 0x008fc800078f10ff */
[--C-:B------:R-:W-:Y:S02]  /*1640*/  SHF.R.S32.HI R10, RZ, 0x2, R2.reuse ;  /* 0x00000002ff0a7819 */ /* 0x100fe40000011402 */
[----:B------:R-:W-:-:S04]  /*1650*/  SHF.R.S32.HI R5, RZ, 0x1f, R2 ;  /* 0x0000001fff057819 */ /* 0x000fc80000011402 */
[----:B------:R-:W-:-:S04]  /*1660*/  LEA.HI R5, R5, R10, RZ, 0x3 ;  /* 0x0000000a05057211 */ /* 0x000fc800078f18ff */
[----:B------:R-:W-:Y:S01]  /*1670*/  LOP3.LUT R11, R5, 0xfffffff8, RZ, 0xc0, !PT ;  /* 0xfffffff8050b7812 */ /* 0x000fe200078ec0ff */
[----:B------:R-:W-:Y:S06]  /*1680*/  @P0 EXIT ;  /* 0x000000000000094d */ /* 0x000fec0003800000 */
[----:B------:R-:W0:Y:S01]  /*1690*/  LDC.64 R16, c[0x0][0x658] ;  /* 0x00019600ff107b82 */ /* 0x000e220000000a00 */
[----:B------:R-:W-:Y:S01]  /*16a0*/  IMAD.IADD R10, R10, 0x1, -R11 ;  /* 0x000000010a0a7824 */ /* 0x000fe200078e0a0b */
[----:B------:R-:W-:Y:S02]  /*16b0*/  LOP3.LUT R5, R2, 0x7ffffffc, RZ, 0xc0, !PT ;  /* 0x7ffffffc02057812 */ /* 0x000fe400078ec0ff */
[----:B------:R-:W-:Y:S02]  /*16c0*/  LEA.HI R3, R3, R0, RZ, 0x5 ;  /* 0x0000000003037211 */ /* 0x000fe400078f28ff */
[----:B------:R-:W-:Y:S01]  /*16d0*/  SHF.R.S32.HI R11, RZ, 0x1f, R10 ;  /* 0x0000001fff0b7819 */ /* 0x000fe2000001140a */
[----:B------:R-:W-:Y:S01]  /*16e0*/  IMAD.IADD R5, R0, 0x1, -R5 ;  /* 0x0000000100057824 */ /* 0x000fe200078e0a05 */
[----:B------:R-:W-:Y:S02]  /*16f0*/  SHF.R.S32.HI R13, RZ, 0x5, R3 ;  /* 0x00000005ff0d7819 */ /* 0x000fe40000011403 */
[----:B-1---5:R-:W-:Y:S01]  /*1700*/  FSETP.NEU.AND P1, PT, R9, RZ, PT ;  /* 0x000000ff0900720b */ /* 0x022fe20003f2d000 */
[----:B------:R-:W-:-:S02]  /*1710*/  IMAD.SHL.U32 R7, R5, 0x2, RZ ;  /* 0x0000000205077824 */ /* 0x000fc400078e00ff */
[----:B------:R-:W-:-:S03]  /*1720*/  IMAD.WIDE R2, R15, 0x80, R10 ;  /* 0x000000800f027825 */ /* 0x000fc600078e020a */
[----:B------:R-:W-:Y:S01]  /*1730*/  SHF.R.S32.HI R11, RZ, 0x1f, R7 ;  /* 0x0000001fff0b7819 */ /* 0x000fe20000011407 */
[C---:B------:R-:W-:Y:S01]  /*1740*/  IMAD R5, R13.reuse, -0x10, -R4 ;  /* 0xfffffff00d057824 */ /* 0x040fe200078e0a04 */
[C---:B------:R-:W-:Y:S01]  /*1750*/  IADD3 R4, P0, R6.reuse, R7, RZ ;  /* 0x0000000706047210 */ /* 0x040fe20007f1e0ff */
[----:B------:R-:W-:Y:S01]  /*1760*/  IMAD.WIDE R2, R13, 0x10, R2 ;  /* 0x000000100d027825 */ /* 0x000fe200078e0202 */
[----:B------:R-:W-:Y:S02]  /*1770*/  IADD3 R0, -R7, UR5, -R6 ;  /* 0x0000000507007c10 */ /* 0x000fe4000fffe906 */
[----:B------:R-:W-:Y:S02]  /*1780*/  IADD3 R10, R5, UR4, -R10 ;  /* 0x00000004050a7c10 */ /* 0x000fe4000fffe80a */
[----:B------:R-:W-:Y:S01]  /*1790*/  LEA.HI.X.SX32 R5, R6, R11, 0x1, P0 ;  /* 0x0000000b06057211 */ /* 0x000fe200000f0eff */
[-C--:B0-----:R-:W-:Y:S01]  /*17a0*/  IMAD R6, R3, R16.reuse, RZ ;  /* 0x0000001003067224 */ /* 0x081fe200078e02ff */
[----:B------:R-:W-:Y:S01]  /*17b0*/  ISETP.GT.AND P2, PT, R10, RZ, PT ;  /* 0x000000ff0a00720c */ /* 0x000fe20003f44270 */
[C---:B------:R-:W-:Y:S01]  /*17c0*/  IMAD.SHL.U32 R21, R16.reuse, 0x8, RZ ;  /* 0x0000000810157824 */ /* 0x040fe200078e00ff */
[----:B------:R-:W-:Y:S01]  /*17d0*/  SHF.L.U64.HI R20, R16, 0x3, R17 ;  /* 0x0000000310147819 */ /* 0x000fe20000010211 */
[----:B------:R-:W-:Y:S01]  /*17e0*/  IMAD.WIDE.U32 R14, R2, R16, R4 ;  /* 0x00000010020e7225 */ /* 0x000fe200078e0004 */
[----:B------:R-:W-:-:S02]  /*17f0*/  SHF.L.U64.HI R11, R16, 0x6, R17 ;  /* 0x00000006100b7819 */ /* 0x000fc40000010211 */
[----:B------:R-:W-:Y:S01]  /*1800*/  ISETP.GT.AND P0, PT, R0, RZ, P2 ;  /* 0x000000ff0000720c */ /* 0x000fe20001704270 */
[----:B------:R-:W-:Y:S02]  /*1810*/  IMAD R19, R2, R17, R6 ;  /* 0x0000001102137224 */ /* 0x000fe400078e0206 */
[----:B------:R-:W-:Y:S02]  /*1820*/  IMAD.SHL.U32 R16, R16, 0x40, RZ ;  /* 0x0000004010107824 */ /* 0x000fe400078e00ff */
[----:B------:R-:W-:Y:S01]  /*1830*/  IMAD.IADD R19, R15, 0x1, R19 ;  /* 0x000000010f137824 */ /* 0x000fe200078e0213 */
[----:B------:R-:W-:Y:S07]  /*1840*/  @!P1 BRA `(.L_x_21) ;  /* 0x0000005000dc9947 */ /* 0x000fee0003800000 */
[----:B------:R-:W-:Y:S01]  /*1850*/  ULDC.64 UR6, c[0x0][0x630] ;  /* 0x00018c0000067ab9 */ /* 0x000fe20000000a00 */
[----:B------:R-:W-:Y:S01]  /*1860*/  ULDC.64 UR8, c[0x0][0x628] ;  /* 0x00018a0000087ab9 */ /* 0x000fe20000000a00 */
[----:B------:R-:W-:Y:S01]  /*1870*/  IMAD R17, R3, UR6, RZ ;  /* 0x0000000603117c24 */ /* 0x000fe2000f8e02ff */
[----:B------:R-:W-:Y:S01]  /*1880*/  ULDC.64 UR4, c[0x0][0x650] ;  /* 0x0001940000047ab9 */ /* 0x000fe20000000a00 */
[----:B------:R-:W-:-:S04]  /*1890*/  IMAD.WIDE.U32 R6, R2, UR6, R4 ;  /* 0x0000000602067c25 */ /* 0x000fc8000f8e0004 */
[----:B------:R-:W-:Y:S01]  /*18a0*/  IMAD R17, R2, UR7, R17 ;  /* 0x0000000702117c24 */ /* 0x000fe2000f8e0211 */
[----:B------:R-:W-:-:S03]  /*18b0*/  LEA R12, P1, R6, UR8, 0x1 ;  /* 0x00000008060c7c11 */ /* 0x000fc6000f8208ff */
[----:B------:R-:W-:-:S05]  /*18c0*/  IMAD.IADD R7, R7, 0x1, R17 ;  /* 0x0000000107077824 */ /* 0x000fca00078e0211 */
[----:B------:R-:W-:-:S05]  /*18d0*/  LEA.HI.X R13, R6, UR9, R7, 0x1, P1 ;  /* 0x00000009060d7c11 */ /* 0x000fca00088f0c07 */
[----:B------:R-:W2:Y:S01]  /*18e0*/  @P0 LDG.E.LTC128B.U16 R15, desc[UR12][R12.64] ;  /* 0x0000000c0c0f0981 */ /* 0x000ea2000c1e1520 */
[----:B------:R-:W-:Y:S01]  /*18f0*/  ISETP.GT.AND P1, PT, R0, 0x1, P2 ;  /* 0x000000010000780c */ /* 0x000fe20001724270 */
[----:B------:R-:W-:Y:S01]  /*1900*/  BSSY B0, `(.L_x_22) ;  /* 0x000000b000007945 */ /* 0x000fe20003800000 */
[----:B--2---:R-:W-:-:S05]  /*1910*/  HADD2.F32 R6, -RZ, R15.H0_H0 ;  /* 0x2000000fff067230 */ /* 0x004fca0000004100 */
[----:B------:R-:W-:Y:S01]  /*1920*/  FMUL R7, R6, R9 ;  /* 0x0000000906077220 */ /* 0x000fe20000400000 */
[----:B------:R-:W-:-:S03]  /*1930*/  LEA R6, P3, R14, UR4, 0x1 ;  /* 0x000000040e067c11 */ /* 0x000fc6000f8608ff */
[----:B------:R-:W-:Y:S01]  /*1940*/  FFMA R7, R88, R8, R7 ;  /* 0x0000000858077223 */ /* 0x000fe20000000007 */
[----:B------:R-:W-:-:S04]  /*1950*/  PRMT R88, R15, 0x7610, R88 ;  /* 0x000076100f587816 */ /* 0x000fc80000000058 */
[----:B------:R-:W-:Y:S02]  /*1960*/  F2FP.F16.F32.PACK_AB R18, RZ, R7 ;  /* 0x00000007ff12723e */ /* 0x000fe400000000ff */
[----:B------:R-:W-:-:S05]  /*1970*/  LEA.HI.X R7, R14, UR5, R19, 0x1, P3 ;  /* 0x000000050e077c11 */ /* 0x000fca00098f0c13 */
[----:B------:R0:W-:Y:S01]  /*1980*/  @P0 STG.E.U16 desc[UR12][R6.64], R18 ;  /* 0x0000001206000986 */ /* 0x0001e2000c10150c */
[----:B------:R-:W-:Y:S05]  /*1990*/  @!P1 BRA `(.L_x_23) ;  /* 0x0000000000049947 */ /* 0x000fea0003800000 */
[----:B------:R1:W5:Y:S02]  /*19a0*/  LDG.E.LTC128B.U16 R88, desc[UR12][R12.64+0x2] ;  /* 0x0000020c0c587981 */ /* 0x000364000c1e1520 */
.L_x_23:
[----:B------:R-:W-:Y:S05]  /*19b0*/  BSYNC B0 ;  /* 0x0000000000007941 */ /* 0x000fea0003800000 */
.L_x_22:
[----:B------:R-:W-:Y:S01]  /*19c0*/  USHF.L.U32 UR4, UR6, 0x3, URZ ;  /* 0x0000000306047899 */ /* 0x000fe2000800063f */
[----:B0----5:R-:W-:Y:S01]  /*19d0*/  HADD2.F32 R18, -RZ, R88.H0_H0 ;  /* 0x20000058ff127230 */ /* 0x021fe20000004100 */
[----:B------:R-:W-:Y:S01]  /*19e0*/  USHF.L.U64.HI UR5, UR6, 0x3, UR7 ;  /* 0x0000000306057899 */ /* 0x000fe20008010207 */
[----:B------:R-:W-:-:S03]  /*19f0*/  ISETP.GT.AND P0, PT, R10, 0x8, PT ;  /* 0x000000080a00780c */ /* 0x000fc60003f04270 */
[----:B------:R-:W-:Y:S02]  /*1a00*/  IMAD.U32 R14, RZ, RZ, UR4 ;  /* 0x00000004ff0e7e24 */ /* 0x000fe4000f8e00ff */
[----:B------:R-:W-:Y:S01]  /*1a10*/  FMUL R22, R18, R9 ;  /* 0x0000000912167220 */ /* 0x000fe20000400000 */
[----:B------:R-:W-:Y:S01]  /*1a20*/  IMAD.U32 R15, RZ, RZ, UR5 ;  /* 0x00000005ff0f7e24 */ /* 0x000fe2000f8e00ff */
[----:B------:R-:W-:Y:S02]  /*1a30*/  ISETP.GT.AND P3, PT, R0, RZ, P0 ;  /* 0x000000ff0000720c */ /* 0x000fe40000764270 */
[----:B------:R-:W-:Y:S01]  /*1a40*/  FFMA R22, R89, R8, R22 ;  /* 0x0000000859167223 */ /* 0x000fe20000000016 */
[----:B------:R-:W-:-:S04]  /*1a50*/  IMAD.WIDE.U32 R18, R2, UR6, R14 ;  /* 0x0000000602127c25 */ /* 0x000fc8000f8e000e */
[----:B------:R-:W-:Y:S02]  /*1a60*/  F2FP.F16.F32.PACK_AB R89, RZ, R22 ;  /* 0x00000016ff59723e */ /* 0x000fe400000000ff */
[----:B------:R-:W-:-:S03]  /*1a70*/  IADD3 R23, P4, R4, R18, RZ ;  /* 0x0000001204177210 */ /* 0x000fc60007f9e0ff */
[----:B------:R0:W-:Y:S01]  /*1a80*/  @P1 STG.E.U16 desc[UR12][R6.64+0x2], R89 ;  /* 0x0000025906001986 */ /* 0x0001e2000c10150c */
[----:B------:R-:W-:Y:S02]  /*1a90*/  IADD3.X R22, R5, R17, R19, P4, !PT ;  /* 0x0000001105167210 */ /* 0x000fe400027fe413 */
[----:B------:R-:W-:-:S04]  /*1aa0*/  LEA R18, P4, R23, UR8, 0x1 ;  /* 0x0000000817127c11 */ /* 0x000fc8000f8808ff */
[----:B------:R-:W-:-:S05]  /*1ab0*/  LEA.HI.X R19, R23, UR9, R22, 0x1, P4 ;  /* 0x0000000917137c11 */ /* 0x000fca000a0f0c16 */
[----:B------:R-:W2:Y:S01]  /*1ac0*/  @P3 LDG.E.LTC128B.U16 R88, desc[UR12][R18.64] ;  /* 0x0000000c12583981 */ /* 0x000ea2000c1e1520 */
[C---:B------:R-:W-:Y:S01]  /*1ad0*/  IMAD.SHL.U32 R17, R21.reuse, 0x2, RZ ;  /* 0x0000000215117824 */ /* 0x040fe200078e00ff */
[----:B------:R-:W-:Y:S01]  /*1ae0*/  SHF.L.U64.HI R21, R21, 0x1, R20 ;  /* 0x0000000115157819 */ /* 0x000fe20000010214 */
[----:B------:R-:W-:Y:S01]  /*1af0*/  BSSY B0, `(.L_x_24) ;  /* 0x000000b000007945 */ /* 0x000fe20003800000 */
[----:B------:R-:W-:Y:S01]  /*1b00*/  ISETP.GT.AND P1, PT, R0, 0x1, P0 ;  /* 0x000000010000780c */ /* 0x000fe20000724270 */
[----:B--2---:R-:W-:-:S05]  /*1b10*/  HADD2.F32 R22, -RZ, R88.H0_H0 ;  /* 0x20000058ff167230 */ /* 0x004fca0000004100 */
[----:B------:R-:W-:Y:S01]  /*1b20*/  FMUL R23, R22, R9 ;  /* 0x0000000916177220 */ /* 0x000fe20000400000 */
[----:B------:R-:W-:-:S03]  /*1b30*/  IADD3 R22, P4, R17, R6, RZ ;  /* 0x0000000611167210 */ /* 0x000fc60007f9e0ff */
[----:B------:R-:W-:-:S05]  /*1b40*/  FFMA R23, R90, R8, R23 ;  /* 0x000000085a177223 */ /* 0x000fca0000000017 */
[----:B------:R-:W-:Y:S01]  /*1b50*/  F2FP.F16.F32.PACK_AB R20, RZ, R23 ;  /* 0x00000017ff14723e */ /* 0x000fe200000000ff */
[----:B------:R-:W-:-:S05]  /*1b60*/  IMAD.X R23, R21, 0x1, R7, P4 ;  /* 0x0000000115177824 */ /* 0x000fca00020e0607 */
[----:B------:R0:W-:Y:S01]  /*1b70*/  @P3 STG.E.U16 desc[UR12][R22.64], R20 ;  /* 0x0000001416003986 */ /* 0x0001e2000c10150c */
[----:B------:R-:W-:Y:S05]  /*1b80*/  @!P1 BRA `(.L_x_25) ;  /* 0x0000000000049947 */ /* 0x000fea0003800000 */
[----:B------:R2:W5:Y:S02]  /*1b90*/  LDG.E.LTC128B.U16 R88, desc[UR12][R18.64+0x2] ;  /* 0x0000020c12587981 */ /* 0x000564000c1e1520 */
.L_x_25:
[----:B------:R-:W-:Y:S05]  /*1ba0*/  BSYNC B0 ;  /* 0x0000000000007941 */ /* 0x000fea0003800000 */
.L_x_24:
[----:B0----5:R-:W-:Y:S01]  /*1bb0*/  HADD2.F32 R20, -RZ, R88.H0_H0 ;  /* 0x20000058ff147230 */ /* 0x021fe20000004100 */
[----:B------:R-:W-:Y:S01]  /*1bc0*/  ISETP.GT.AND P3, PT, R0, 0x8, P2 ;  /* 0x000000080000780c */ /* 0x000fe20001764270 */
[----:B------:R-:W-:Y:S03]  /*1bd0*/  BSSY B0, `(.L_x_26) ;  /* 0x0000007000007945 */ /* 0x000fe60003800000 */
[----:B------:R-:W-:-:S04]  /*1be0*/  FMUL R20, R20, R9 ;  /* 0x0000000914147220 */ /* 0x000fc80000400000 */
[----:B------:R-:W-:-:S05]  /*1bf0*/  FFMA R20, R91, R8, R20 ;  /* 0x000000085b147223 */ /* 0x000fca0000000014 */
[----:B------:R-:W-:-:S05]  /*1c00*/  F2FP.F16.F32.PACK_AB R20, RZ, R20 ;  /* 0x00000014ff14723e */ /* 0x000fca00000000ff */
[----:B------:R0:W-:Y:S01]  /*1c10*/  @P1 STG.E.U16 desc[UR12][R22.64+0x2], R20 ;  /* 0x0000021416001986 */ /* 0x0001e2000c10150c */
[----:B------:R-:W-:Y:S05]  /*1c20*/  @!P3 BRA `(.L_x_27) ;  /* 0x000000000004b947 */ /* 0x000fea0003800000 */
[----:B------:R3:W5:Y:S02]  /*1c30*/  LDG.E.LTC128B.U16 R88, desc[UR12][R12.64+0x10] ;  /* 0x0000100c0c587981 */ /* 0x000764000c1e1520 */
.L_x_27:
[----:B------:R-:W-:Y:S05]  /*1c40*/  BSYNC B0 ;  /* 0x0000000000007941 */ /* 0x000fea0003800000 */
.L_x_26:
        /* <DEDUP_REMOVED lines=9> */
.L_x_29:
[----:B------:R-:W-:Y:S05]  /*1ce0*/  BSYNC B0 ;  /* 0x0000000000007941 */ /* 0x000fea0003800000 */
.L_x_28:
[----:B-----5:R-:W-:Y:S01]  /*1cf0*/  HADD2.F32 R20, -RZ, R88.H0_H0 ;  /* 0x20000058ff147230 */ /* 0x020fe20000004100 */
        /* <DEDUP_REMOVED lines=8> */
.L_x_31:
[----:B------:R-:W-:Y:S05]  /*1d80*/  BSYNC B0 ;  /* 0x0000000000007941 */ /* 0x000fea0003800000 */
.L_x_30:
        /* <DEDUP_REMOVED lines=9> */
.L_x_33:
[----:B------:R-:W-:Y:S05]  /*1e20*/  BSYNC B0 ;  /* 0x0000000000007941 */ /* 0x000fea0003800000 */
.L_x_32:
        /* <DEDUP_REMOVED lines=9> */
.L_x_35:
[----:B------:R-:W-:Y:S05]  /*1ec0*/  BSYNC B0 ;  /* 0x0000000000007941 */ /* 0x000fea0003800000 */
.L_x_34:
        /* <DEDUP_REMOVED lines=9> */
.L_x_37:
[----:B------:R-:W-:Y:S05]  /*1f60*/  BSYNC B0 ;  /* 0x0000000000007941 */ /* 0x000fea0003800000 */
.L_x_36:
        /* <DEDUP_REMOVED lines=9> */
.L_x_39:
[----:B------:R-:W-:Y:S05]  /*2000*/  BSYNC B0 ;  /* 0x0000000000007941 */ /* 0x000fea0003800000 */
.L_x_38:
        /* <DEDUP_REMOVED lines=9> */
.L_x_41:
[----:B------:R-:W-:Y:S05]  /*20a0*/  BSYNC B0 ;  /* 0x0000000000007941 */ /* 0x000fea0003800000 */
.L_x_40:
        /* <DEDUP_REMOVED lines=9> */
.L_x_43:
[----:B------:R-:W-:Y:S05]  /*2140*/  BSYNC B0 ;  /* 0x0000000000007941 */ /* 0x000fea0003800000 */
.L_x_42:
        /* <DEDUP_REMOVED lines=9> */
.L_x_45:
[----:B------:R-:W-:Y:S05]  /*21e0*/  BSYNC B0 ;  /* 0x0000000000007941 */ /* 0x000fea0003800000 */
.L_x_44:
        /* <DEDUP_REMOVED lines=9> */
.L_x_47:
[----:B------:R-:W-:Y:S05]  /*2280*/  BSYNC B0 ;  /* 0x0000000000007941 */ /* 0x000fea0003800000 */
.L_x_46:
        /* <DEDUP_REMOVED lines=9> */
.L_x_49:
[----:B------:R-:W-:Y:S05]  /*2320*/  BSYNC B0 ;  /* 0x0000000000007941 */ /* 0x000fea0003800000 */
.L_x_48:
        /* <DEDUP_REMOVED lines=9> */
.L_x_51:
[----:B------:R-:W-:Y:S05]  /*23c0*/  BSYNC B0 ;  /* 0x0000000000007941 */ /* 0x000fea0003800000 */
.L_x_50:
        /* <DEDUP_REMOVED lines=9> */
.L_x_53:
[----:B------:R-:W-:Y:S05]  /*2460*/  BSYNC B0 ;  /* 0x0000000000007941 */ /* 0x000fea0003800000 */
.L_x_52:
        /* <DEDUP_REMOVED lines=9> */
.L_x_55:
[----:B------:R-:W-:Y:S05]  /*2500*/  BSYNC B0 ;  /* 0x0000000000007941 */ /* 0x000fea0003800000 */
.L_x_54:
        /* <DEDUP_REMOVED lines=9> */
.L_x_57:
[----:B------:R-:W-:Y:S05]  /*25a0*/  BSYNC B0 ;  /* 0x0000000000007941 */ /* 0x000fea0003800000 */
.L_x_56:
        /* <DEDUP_REMOVED lines=9> */
.L_x_59:
[----:B------:R-:W-:Y:S05]  /*2640*/  BSYNC B0 ;  /* 0x0000000000007941 */ /* 0x000fea0003800000 */
.L_x_58:
        /* <DEDUP_REMOVED lines=9> */
.L_x_61:
[----:B------:R-:W-:Y:S05]  /*26e0*/  BSYNC B0 ;  /* 0x0000000000007941 */ /* 0x000fea0003800000 */
.L_x_60:
        /* <DEDUP_REMOVED lines=9> */
.L_x_63:
[----:B------:R-:W-:Y:S05]  /*2780*/  BSYNC B0 ;  /* 0x0000000000007941 */ /* 0x000fea0003800000 */
.L_x_62:
        /* <DEDUP_REMOVED lines=9> */
.L_x_65:
[----:B------:R-:W-:Y:S05]  /*2820*/  BSYNC B0 ;  /* 0x0000000000007941 */ /* 0x000fea0003800000 */
.L_x_64:
        /* <DEDUP_REMOVED lines=9> */
.L_x_67:
[----:B------:R-:W-:Y:S05]  /*28c0*/  BSYNC B0 ;  /* 0x0000000000007941 */ /* 0x000fea0003800000 */
.L_x_66:
        /* <DEDUP_REMOVED lines=9> */
.L_x_69:
[----:B------:R-:W-:Y:S05]  /*2960*/  BSYNC B0 ;  /* 0x0000000000007941 */ /* 0x000fea0003800000 */
.L_x_68:
        /* <DEDUP_REMOVED lines=9> */
.L_x_71:
[----:B------:R-:W-:Y:S05]  /*2a00*/  BSYNC B0 ;  /* 0x0000000000007941 */ /* 0x000fea0003800000 */
.L_x_70:
        /* <DEDUP_REMOVED lines=9> */
.L_x_73:
[----:B------:R-:W-:Y:S05]  /*2aa0*/  BSYNC B0 ;  /* 0x0000000000007941 */ /* 0x000fea0003800000 */
.L_x_72:
        /* <DEDUP_REMOVED lines=9> */
.L_x_75:
[----:B------:R-:W-:Y:S05]  /*2b40*/  BSYNC B0 ;  /* 0x0000000000007941 */ /* 0x000fea0003800000 */
.L_x_74:
        /* <DEDUP_REMOVED lines=9> */
.L_x_77:
[----:B------:R-:W-:Y:S05]  /*2be0*/  BSYNC B0 ;  /* 0x0000000000007941 */ /* 0x000fea0003800000 */
.L_x_76:
        /* <DEDUP_REMOVED lines=9> */
.L_x_79:
[----:B------:R-:W-:Y:S05]  /*2c80*/  BSYNC B0 ;  /* 0x0000000000007941 */ /* 0x000fea0003800000 */
.L_x_78:
        /* <DEDUP_REMOVED lines=9> */
.L_x_81:
[----:B------:R-:W-:Y:S05]  /*2d20*/  BSYNC B0 ;  /* 0x0000000000007941 */ /* 0x000fea0003800000 */
.L_x_80:
        /* <DEDUP_REMOVED lines=9> */
.L_x_83:
[----:B------:R-:W-:Y:S05]  /*2dc0*/  BSYNC B0 ;  /* 0x0000000000007941 */ /* 0x000fea0003800000 */
.L_x_82:
        /* <DEDUP_REMOVED lines=9> */
.L_x_85:
[----:B------:R-:W-:Y:S05]  /*2e60*/  BSYNC B0 ;  /* 0x0000000000007941 */ /* 0x000fea0003800000 */
.L_x_84:
        /* <DEDUP_REMOVED lines=9> */
.L_x_87:
[----:B------:R-:W-:Y:S05]  /*2f00*/  BSYNC B0 ;  /* 0x0000000000007941 */ /* 0x000fea0003800000 */
.L_x_86:
        /* <DEDUP_REMOVED lines=9> */
.L_x_89:
[----:B------:R-:W-:Y:S05]  /*2fa0*/  BSYNC B0 ;  /* 0x0000000000007941 */ /* 0x000fea0003800000 */
.L_x_88:
        /* <DEDUP_REMOVED lines=9> */
.L_x_91:
[----:B------:R-:W-:Y:S05]  /*3040*/  BSYNC B0 ;  /* 0x0000000000007941 */ /* 0x000fea0003800000 */
.L_x_90:
        /* <DEDUP_REMOVED lines=9> */
.L_x_93:
[----:B------:R-:W-:Y:S05]  /*30e0*/  BSYNC B0 ;  /* 0x0000000000007941 */ /* 0x000fea0003800000 */
.L_x_92:
        /* <DEDUP_REMOVED lines=9> */
.L_x_95:
[----:B------:R-:W-:Y:S05]  /*3180*/  BSYNC B0 ;  /* 0x0000000000007941 */ /* 0x000fea0003800000 */
.L_x_94:
        /* <DEDUP_REMOVED lines=9> */
.L_x_97:
[----:B------:R-:W-:Y:S05]  /*3220*/  BSYNC B0 ;  /* 0x0000000000007941 */ /* 0x000fea0003800000 */
.L_x_96:
        /* <DEDUP_REMOVED lines=9> */
.L_x_99:
[----:B------:R-:W-:Y:S05]  /*32c0*/  BSYNC B0 ;  /* 0x0000000000007941 */ /* 0x000fea0003800000 */
.L_x_98:
        /* <DEDUP_REMOVED lines=9> */
.L_x_101:
[----:B------:R-:W-:Y:S05]  /*3360*/  BSYNC B0 ;  /* 0x0000000000007941 */ /* 0x000fea0003800000 */
.L_x_100:
        /* <DEDUP_REMOVED lines=9> */
.L_x_103:
[----:B------:R-:W-:Y:S05]  /*3400*/  BSYNC B0 ;  /* 0x0000000000007941 */ /* 0x000fea0003800000 */
.L_x_102:
        /* <DEDUP_REMOVED lines=9> */
.L_x_105:
[----:B------:R-:W-:Y:S05]  /*34a0*/  BSYNC B0 ;  /* 0x0000000000007941 */ /* 0x000fea0003800000 */
.L_x_104:
        /* <DEDUP_REMOVED lines=9> */
.L_x_107:
[----:B------:R-:W-:Y:S05]  /*3540*/  BSYNC B0 ;  /* 0x0000000000007941 */ /* 0x000fea0003800000 */
.L_x_106:
        /* <DEDUP_REMOVED lines=9> */
.L_x_109:
[----:B------:R-:W-:Y:S05]  /*35e0*/  BSYNC B0 ;  /* 0x0000000000007941 */ /* 0x000fea0003800000 */
.L_x_108:
        /* <DEDUP_REMOVED lines=9> */
.L_x_111:
[----:B------:R-:W-:Y:S05]  /*3680*/  BSYNC B0 ;  /* 0x0000000000007941 */ /* 0x000fea0003800000 */
.L_x_110:
        /* <DEDUP_REMOVED lines=9> */
.L_x_113:
[----:B------:R-:W-:Y:S05]  /*3720*/  BSYNC B0 ;  /* 0x0000000000007941 */ /* 0x000fea0003800000 */
.L_x_112:
        /* <DEDUP_REMOVED lines=9> */
.L_x_115:
[----:B------:R-:W-:Y:S05]  /*37c0*/  BSYNC B0 ;  /* 0x0000000000007941 */ /* 0x000fea0003800000 */
.L_x_114:
        /* <DEDUP_REMOVED lines=9> */
.L_x_117:
[----:B------:R-:W-:Y:S05]  /*3860*/  BSYNC B0 ;  /* 0x0000000000007941 */ /* 0x000fea0003800000 */
.L_x_116:
        /* <DEDUP_REMOVED lines=9> */
.L_x_119:
[----:B------:R-:W-:Y:S05]  /*3900*/  BSYNC B0 ;  /* 0x0000000000007941 */ /* 0x000fea0003800000 */
.L_x_118:
        /* <DEDUP_REMOVED lines=9> */
.L_x_121:
[----:B------:R-:W-:Y:S05]  /*39a0*/  BSYNC B0 ;  /* 0x0000000000007941 */ /* 0x000fea0003800000 */
.L_x_120:
        /* <DEDUP_REMOVED lines=9> */
.L_x_123:
[----:B------:R-:W-:Y:S05]  /*3a40*/  BSYNC B0 ;  /* 0x0000000000007941 */ /* 0x000fea0003800000 */
.L_x_122:
        /* <DEDUP_REMOVED lines=9> */
.L_x_125:
[----:B------:R-:W-:Y:S05]  /*3ae0*/  BSYNC B0 ;  /* 0x0000000000007941 */ /* 0x000fea0003800000 */
.L_x_124:
        /* <DEDUP_REMOVED lines=9> */
.L_x_127:
[----:B------:R-:W-:Y:S05]  /*3b80*/  BSYNC B0 ;  /* 0x0000000000007941 */ /* 0x000fea0003800000 */
.L_x_126:
        /* <DEDUP_REMOVED lines=9> */
.L_x_129:
[----:B------:R-:W-:Y:S05]  /*3c20*/  BSYNC B0 ;  /* 0x0000000000007941 */ /* 0x000fea0003800000 */
.L_x_128:
        /* <DEDUP_REMOVED lines=9> */
.L_x_131:
[----:B------:R-:W-:Y:S05]  /*3cc0*/  BSYNC B0 ;  /* 0x0000000000007941 */ /* 0x000fea0003800000 */
.L_x_130:
        /* <DEDUP_REMOVED lines=9> */
.L_x_133:
[----:B------:R-:W-:Y:S05]  /*3d60*/  BSYNC B0 ;  /* 0x0000000000007941 */ /* 0x000fea0003800000 */
.L_x_132:
        /* <DEDUP_REMOVED lines=9> */
.L_x_135:
[----:B------:R-:W-:Y:S05]  /*3e00*/  BSYNC B0 ;  /* 0x0000000000007941 */ /* 0x000fea0003800000 */
.L_x_134:
        /* <DEDUP_REMOVED lines=9> */
.L_x_137:
[----:B------:R-:W-:Y:S05]  /*3ea0*/  BSYNC B0 ;  /* 0x0000000000007941 */ /* 0x000fea0003800000 */
.L_x_136:
        /* <DEDUP_REMOVED lines=9> */
.L_x_139:
[----:B------:R-:W-:Y:S05]  /*3f40*/  BSYNC B0 ;  /* 0x0000000000007941 */ /* 0x000fea0003800000 */
.L_x_138:
        /* <DEDUP_REMOVED lines=9> */
.L_x_141:
[----:B------:R-:W-:Y:S05]  /*3fe0*/  BSYNC B0 ;  /* 0x0000000000007941 */ /* 0x000fea0003800000 */
.L_x_140:
[----:B01-345:R-:W-:Y:S01]  /*3ff0*/  HADD2.F32 R12, -RZ, R88.H0_H0 ;  /* 0x20000058ff0c7230 */ /* 0x03bfe20000004100 */
        /* <DEDUP_REMOVED lines=8> */
.L_x_143:
[----:B------:R-:W-:Y:S05]  /*4080*/  BSYNC B0 ;  /* 0x0000000000007941 */ /* 0x000fea0003800000 */
.L_x_142:
[----:B0----5:R-:W-:Y:S01]  /*4090*/  HADD2.F32 R12, -RZ, R88.H0_H0 ;  /* 0x20000058ff0c7230 */ /* 0x021fe20000004100 */
[----:B------:R-:W-:Y:S01]  /*40a0*/  ISETP.GT.AND P1, PT, R0, 0x79, P0 ;  /* 0x000000790000780c */ /* 0x000fe20000724270 */
[----:B------:R-:W-:Y:S01]  /*40b0*/  BSSY B0, `(.L_x_144) ;  /* 0x000000b000007945 */ /* 0x000fe20003800000 */
[----:B------:R-:W-:Y:S02]  /*40c0*/  IADD3 R91, P0, R2, 0x40, RZ ;  /* 0x00000040025b7810 */ /* 0x000fe40007f1e0ff */
[----:B------:R-:W-:Y:S01]  /*40d0*/  FMUL R13, R12, R9 ;  /* 0x000000090c0d7220 */ /* 0x000fe20000400000 */
[----:B------:R-:W-:-:S03]  /*40e0*/  @P3 IMAD.MOV.U32 R12, RZ, RZ, R22 ;  /* 0x000000ffff0c3224 */ /* 0x000fc600078e0016 */
[----:B------:R-:W-:-:S05]  /*40f0*/  FFMA R13, R150, R8, R13 ;  /* 0x00000008960d7223 */ /* 0x000fca000000000d */
[----:B------:R-:W-:-:S04]  /*4100*/  F2FP.F16.F32.PACK_AB R13, RZ, R13 ;  /* 0x0000000dff0d723e */ /* 0x000fc800000000ff */
[----:B------:R-:W-:Y:S01]  /*4110*/  PRMT R20, R13, 0x7610, R20 ;  /* 0x000076100d147816 */ /* 0x000fe20000000014 */
[----:B------:R-:W-:-:S05]  /*4120*/  @P3 IMAD.MOV.U32 R13, RZ, RZ, R23 ;  /* 0x000000ffff0d3224 */ /* 0x000fca00078e0017 */
[----:B------:R0:W-:Y:S01]  /*4130*/  @P3 STG.E.U16 desc[UR12][R12.64+0xf0], R20 ;  /* 0x0000f0140c003986 */ /* 0x0001e2000c10150c */
[----:B------:R-:W-:Y:S05]  /*4140*/  @!P1 BRA `(.L_x_145) ;  /* 0x0000000000049947 */ /* 0x000fea0003800000 */
[----:B------:R3:W5:Y:S02]  /*4150*/  LDG.E.LTC128B.U16 R88, desc[UR12][R18.64+0xf2] ;  /* 0x0000f20c12587981 */ /* 0x000764000c1e1520 */
.L_x_145:
[----:B------:R-:W-:Y:S05]  /*4160*/  BSYNC B0 ;  /* 0x0000000000007941 */ /* 0x000fea0003800000 */
.L_x_144:
[----:B-----5:R-:W-:Y:S02]  /*4170*/  HADD2.F32 R2, -RZ, R88.H0_H0 ;  /* 0x20000058ff027230 */ /* 0x020fe40000004100 */
[----:B------:R-:W-:Y:S01]  /*4180*/  IMAD.X R3, RZ, RZ, R3, P0 ;  /* 0x000000ffff037224 */ /* 0x000fe200000e0603 */
[----:B------:R-:W-:Y:S01]  /*4190*/  ISETP.GT.AND P0, PT, R10, 0x40, PT ;  /* 0x000000400a00780c */ /* 0x000fe20003f04270 */
[----:B0-----:R-:W-:-:S04]  /*41a0*/  IMAD.WIDE.U32 R12, R91, UR6, R4 ;  /* 0x000000065b0c7c25 */ /* 0x001fc8000f8e0004 */
[----:B------:R-:W-:Y:S01]  /*41b0*/  FMUL R2, R2, R9 ;  /* 0x0000000902027220 */ /* 0x000fe20000400000 */
[----:B------:R-:W-:Y:S01]  /*41c0*/  ISETP.GT.AND P3, PT, R0, RZ, P0 ;  /* 0x000000ff0000720c */ /* 0x000fe20000764270 */
[----:B-123--:R-:W-:Y:S02]  /*41d0*/  IMAD R18, R3, UR6, RZ ;  /* 0x0000000603127c24 */ /* 0x00efe4000f8e02ff */
[----:B------:R-:W-:Y:S02]  /*41e0*/  FFMA R2, R151, R8, R2 ;  /* 0x0000000897027223 */ /* 0x000fe40000000002 */
[----:B------:R-:W-:-:S03]  /*41f0*/  IMAD R93, R91, UR7, R18 ;  /* 0x000000075b5d7c24 */ /* 0x000fc6000f8e0212 */
[----:B------:R-:W-:Y:S01]  /*4200*/  F2FP.F16.F32.PACK_AB R18, RZ, R2 ;  /* 0x00000002ff12723e */ /* 0x000fe200000000ff */
[----:B------:R-:W-:Y:S01]  /*4210*/  IMAD.IADD R3, R13, 0x1, R93 ;  /* 0x000000010d037824 */ /* 0x000fe200078e025d */
[----:B------:R-:W-:-:S03]  /*4220*/  LEA R2, P2, R12, UR8, 0x1 ;  /* 0x000000080c027c11 */ /* 0x000fc6000f8408ff */
[----:B------:R0:W-:Y:S01]  /*4230*/  @P1 STG.E.U16 desc[UR12][R22.64+0xf2], R18 ;  /* 0x0000f21216001986 */ /* 0x0001e2000c10150c */
        /* <DEDUP_REMOVED lines=15> */
.L_x_147:
[----:B------:R-:W-:Y:S05]  /*4330*/  BSYNC B0 ;  /* 0x0000000000007941 */ /* 0x000fea0003800000 */
.L_x_146:
[----:B-----5:R-:W-:Y:S01]  /*4340*/  HADD2.F32 R16, -RZ, R88.H0_H0 ;  /* 0x20000058ff107230 */ /* 0x020fe20000004100 */
[----:B------:R-:W-:Y:S01]  /*4350*/  ISETP.GT.AND P1, PT, R10, 0x48, PT ;  /* 0x000000480a00780c */ /* 0x000fe20003f24270 */
[----:B------:R-:W-:Y:S01]  /*4360*/  IMAD.WIDE.U32 R14, R91, UR6, R14 ;  /* 0x000000065b0e7c25 */ /* 0x000fe2000f8e000e */
[----:B------:R-:W-:Y:S03]  /*4370*/  BSSY B0, `(.L_x_148) ;  /* 0x000000e000007945 */ /* 0x000fe60003800000 */
[----:B------:R-:W-:Y:S01]  /*4380*/  FMUL R16, R16, R9 ;  /* 0x0000000910107220 */ /* 0x000fe20000400000 */
[----:B------:R-:W-:Y:S01]  /*4390*/  @P2 IMAD.MOV.U32 R10, RZ, RZ, R12 ;  /* 0x000000ffff0a2224 */ /* 0x000fe200078e000c */
[----:B0-----:R-:W-:Y:S02]  /*43a0*/  IADD3 R11, P3, R4, R14, RZ ;  /* 0x0000000e040b7210 */ /* 0x001fe40007f7e0ff */
[----:B------:R-:W-:-:S02]  /*43b0*/  FFMA R16, R25, R8, R16 ;  /* 0x0000000819107223 */ /* 0x000fc40000000010 */
[----:B------:R-:W-:Y:S02]  /*43c0*/  IADD3.X R14, R5, R93, R15, P3, !PT ;  /* 0x0000005d050e7210 */ /* 0x000fe40001ffe40f */
[C---:B------:R-:W-:Y:S02]  /*43d0*/  LEA R4, P4, R11.reuse, UR8, 0x1 ;  /* 0x000000080b047c11 */ /* 0x040fe4000f8808ff */
[----:B------:R-:W-:Y:S02]  /*43e0*/  F2FP.F16.F32.PACK_AB R16, RZ, R16 ;  /* 0x00000010ff10723e */ /* 0x000fe400000000ff */
[----:B------:R-:W-:Y:S01]  /*43f0*/  LEA.HI.X R5, R11, UR9, R14, 0x1, P4 ;  /* 0x000000090b057c11 */ /* 0x000fe2000a0f0c0e */
[----:B------:R-:W-:Y:S01]  /*4400*/  @P2 IMAD.MOV.U32 R11, RZ, RZ, R13 ;  /* 0x000000ffff0b2224 */ /* 0x000fe200078e000d */
[----:B------:R-:W-:-:S04]  /*4410*/  ISETP.GT.AND P3, PT, R0, RZ, P1 ;  /* 0x000000ff0000720c */ /* 0x000fc80000f64270 */
[----:B------:R0:W-:Y:S09]  /*4420*/  @P2 STG.E.U16 desc[UR12][R10.64+0x2], R16 ;  /* 0x000002100a002986 */ /* 0x0001f2000c10150c */
[----:B------:R-:W-:Y:S05]  /*4430*/  @!P3 BRA `(.L_x_149) ;  /* 0x000000000004b947 */ /* 0x000fea0003800000 */
[----:B------:R2:W5:Y:S02]  /*4440*/  LDG.E.LTC128B.U16 R88, desc[UR12][R4.64] ;  /* 0x0000000c04587981 */ /* 0x000564000c1e1520 */
.L_x_149:
[----:B------:R-:W-:Y:S05]  /*4450*/  BSYNC B0 ;  /* 0x0000000000007941 */ /* 0x000fea0003800000 */
.L_x_148:
[----:B0----5:R-:W-:Y:S01]  /*4460*/  HADD2.F32 R10, -RZ, R88.H0_H0 ;  /* 0x20000058ff0a7230 */ /* 0x021fe20000004100 */
[----:B------:R-:W-:Y:S01]  /*4470*/  IADD3 R14, P4, R12, R17, RZ ;  /* 0x000000110c0e7210 */ /* 0x000fe20007f9e0ff */
[----:B------:R-:W-:Y:S01]  /*4480*/  BSSY B0, `(.L_x_150) ;  /* 0x0000009000007945 */ /* 0x000fe20003800000 */
[----:B------:R-:W-:Y:S02]  /*4490*/  ISETP.GT.AND P2, PT, R0, 0x1, P1 ;  /* 0x000000010000780c */ /* 0x000fe40000f44270 */
[----:B------:R-:W-:Y:S01]  /*44a0*/  FMUL R11, R10, R9 ;  /* 0x000000090a0b7220 */ /* 0x000fe20000400000 */
[----:B------:R-:W-:-:S03]  /*44b0*/  IMAD.X R15, R13, 0x1, R21, P4 ;  /* 0x000000010d0f7824 */ /* 0x000fc600020e0615 */
[----:B------:R-:W-:-:S05]  /*44c0*/  FFMA R11, R26, R8, R11 ;  /* 0x000000081a0b7223 */ /* 0x000fca000000000b */
[----:B------:R-:W-:-:S05]  /*44d0*/  F2FP.F16.F32.PACK_AB R11, RZ, R11 ;  /* 0x0000000bff0b723e */ /* 0x000fca00000000ff */
[----:B------:R0:W-:Y:S01]  /*44e0*/  @P3 STG.E.U16 desc[UR12][R14.64], R11 ;  /* 0x0000000b0e003986 */ /* 0x0001e2000c10150c */
[----:B------:R-:W-:Y:S05]  /*44f0*/  @!P2 BRA `(.L_x_151) ;  /* 0x000000000004a947 */ /* 0x000fea0003800000 */
[----:B------:R3:W5:Y:S02]  /*4500*/  LDG.E.LTC128B.U16 R88, desc[UR12][R4.64+0x2] ;  /* 0x0000020c04587981 */ /* 0x000764000c1e1520 */
.L_x_151:
[----:B------:R-:W-:Y:S05]  /*4510*/  BSYNC B0 ;  /* 0x0000000000007941 */ /* 0x000fea0003800000 */
.L_x_150:
[----:B-----5:R-:W-:Y:S01]  /*4520*/  HADD2.F32 R10, -RZ, R88.H0_H0 ;  /* 0x20000058ff0a7230 */ /* 0x020fe20000004100 */
[----:B------:R-:W-:Y:S01]  /*4530*/  ISETP.GT.AND P3, PT, R0, 0x8, P0 ;  /* 0x000000080000780c */ /* 0x000fe20000764270 */
[----:B0-----:R-:W-:Y:S01]  /*4540*/  @P2 IMAD.MOV.U32 R11, RZ, RZ, R15 ;  /* 0x000000ffff0b2224 */ /* 0x001fe200078e000f */
[----:B------:R-:W-:Y:S02]  /*4550*/  BSSY B0, `(.L_x_152) ;  /* 0x0000009000007945 */ /* 0x000fe40003800000 */
[----:B------:R-:W-:-:S04]  /*4560*/  FMUL R10, R10, R9 ;  /* 0x000000090a0a7220 */ /* 0x000fc80000400000 */
[----:B------:R-:W-:-:S05]  /*4570*/  FFMA R10, R27, R8, R10 ;  /* 0x000000081b0a7223 */ /* 0x000fca000000000a */
[----:B------:R-:W-:-:S04]  /*4580*/  F2FP.F16.F32.PACK_AB R10, RZ, R10 ;  /* 0x0000000aff0a723e */ /* 0x000fc800000000ff */
[----:B------:R-:W-:Y:S01]  /*4590*/  PRMT R16, R10, 0x7610, R16 ;  /* 0x000076100a107816 */ /* 0x000fe20000000010 */
[----:B------:R-:W-:-:S05]  /*45a0*/  @P2 IMAD.MOV.U32 R10, RZ, RZ, R14 ;  /* 0x000000ffff0a2224 */ /* 0x000fca00078e000e */
[----:B------:R0:W-:Y:S01]  /*45b0*/  @P2 STG.E.U16 desc[UR12][R10.64+0x2], R16 ;  /* 0x000002100a002986 */ /* 0x0001e2000c10150c */
[----:B------:R-:W-:Y:S05]  /*45c0*/  @!P3 BRA `(.L_x_153) ;  /* 0x000000000004b947 */ /* 0x000fea0003800000 */
[----:B------:R4:W5:Y:S02]  /*45d0*/  LDG.E.LTC128B.U16 R88, desc[UR12][R2.64+0x10] ;  /* 0x0000100c02587981 */ /* 0x000964000c1e1520 */
.L_x_153:
[----:B------:R-:W-:Y:S05]  /*45e0*/  BSYNC B0 ;  /* 0x0000000000007941 */ /* 0x000fea0003800000 */
.L_x_152:
[----:B0----5:R-:W-:Y:S01]  /*45f0*/  HADD2.F32 R10, -RZ, R88.H0_H0 ;  /* 0x20000058ff0a7230 */ /* 0x021fe20000004100 */
[----:B------:R-:W-:Y:S01]  /*4600*/  ISETP.GT.AND P2, PT, R0, 0x9, P0 ;  /* 0x000000090000780c */ /* 0x000fe20000744270 */
[----:B------:R-:W-:Y:S03]  /*4610*/  BSSY B0, `(.L_x_154) ;  /* 0x000000a000007945 */ /* 0x000fe60003800000 */
[----:B------:R-:W-:Y:S01]  /*4620*/  FMUL R11, R10, R9 ;  /* 0x000000090a0b7220 */ /* 0x000fe20000400000 */
[----:B------:R-:W-:-:S03]  /*4630*/  IMAD.MOV.U32 R10, RZ, RZ, R12 ;  /* 0x000000ffff0a7224 */ /* 0x000fc600078e000c */
[----:B------:R-:W-:-:S05]  /*4640*/  FFMA R11, R28, R8, R11 ;  /* 0x000000081c0b7223 */ /* 0x000fca000000000b */
[----:B------:R-:W-:-:S04]  /*4650*/  F2FP.F16.F32.PACK_AB R11, RZ, R11 ;  /* 0x0000000bff0b723e */ /* 0x000fc800000000ff */
[----:B------:R-:W-:Y:S01]  /*4660*/  PRMT R16, R11, 0x7610, R16 ;  /* 0x000076100b107816 */ /* 0x000fe20000000010 */
[----:B------:R-:W-:-:S05]  /*4670*/  IMAD.MOV.U32 R11, RZ, RZ, R13 ;  /* 0x000000ffff0b7224 */ /* 0x000fca00078e000d */
[----:B------:R0:W-:Y:S01]  /*4680*/  @P3 STG.E.U16 desc[UR12][R10.64+0x10], R16 ;  /* 0x000010100a003986 */ /* 0x0001e2000c10150c */
[----:B------:R-:W-:Y:S05]  /*4690*/  @!P2 BRA `(.L_x_155) ;  /* 0x000000000004a947 */ /* 0x000fea0003800000 */
[----:B------:R0:W5:Y:S02]  /*46a0*/  LDG.E.LTC128B.U16 R88, desc[UR12][R2.64+0x12] ;  /* 0x0000120c02587981 */ /* 0x000164000c1e1520 */
.L_x_155:
[----:B------:R-:W-:Y:S05]  /*46b0*/  BSYNC B0 ;  /* 0x0000000000007941 */ /* 0x000fea0003800000 */
.L_x_154:
        /* <DEDUP_REMOVED lines=9> */
.L_x_157:
[----:B------:R-:W-:Y:S05]  /*4750*/  BSYNC B0 ;  /* 0x0000000000007941 */ /* 0x000fea0003800000 */
.L_x_156:
        /* <DEDUP_REMOVED lines=9> */
.L_x_159:
[----:B------:R-:W-:Y:S05]  /*47f0*/  BSYNC B0 ;  /* 0x0000000000007941 */ /* 0x000fea0003800000 */
.L_x_158:
[----:B-----5:R-:W-:Y:S01]  /*4800*/  HADD2.F32 R12, -RZ, R88.H0_H0 ;  /* 0x20000058ff0c7230 */ /* 0x020fe20000004100 */
[----:B------:R-:W-:Y:S01]  /*4810*/  IADD3 R6, P4, P5, R17, R6, R19 ;  /* 0x0000000611067210 */ /* 0x000fe20007d9e013 */
[----:B------:R-:W-:Y:S01]  /*4820*/  BSSY B0, `(.L_x_160) ;  /* 0x0000009000007945 */ /* 0x000fe20003800000 */
[----:B------:R-:W-:Y:S02]  /*4830*/  ISETP.GT.AND P3, PT, R0, 0x10, P0 ;  /* 0x000000100000780c */ /* 0x000fe40000764270 */
[----:B------:R-:W-:Y:S01]  /*4840*/  FMUL R12, R12, R9 ;  /* 0x000000090c0c7220 */ /* 0x000fe20000400000 */
[----:B------:R-:W-:-:S03]  /*4850*/  IADD3.X R7, R21, R7, R89, P4, P5 ;  /* 0x0000000715077210 */ /* 0x000fc600027ea459 */
[----:B------:R-:W-:-:S05]  /*4860*/  FFMA R12, R31, R8, R12 ;  /* 0x000000081f0c7223 */ /* 0x000fca000000000c */
[----:B------:R-:W-:-:S05]  /*4870*/  F2FP.F16.F32.PACK_AB R12, RZ, R12 ;  /* 0x0000000cff0c723e */ /* 0x000fca00000000ff */
[----:B------:R0:W-:Y:S01]  /*4880*/  @P2 STG.E.U16 desc[UR12][R6.64+0x12], R12 ;  /* 0x0000120c06002986 */ /* 0x0001e2000c10150c */
[----:B------:R-:W-:Y:S05]  /*4890*/  @!P3 BRA `(.L_x_161) ;  /* 0x000000000004b947 */ /* 0x000fea0003800000 */
[----:B------:R0:W5:Y:S02]  /*48a0*/  LDG.E.LTC128B.U16 R88, desc[UR12][R2.64+0x20] ;  /* 0x0000200c02587981 */ /* 0x000164000c1e1520 */
.L_x_161:
[----:B------:R-:W-:Y:S05]  /*48b0*/  BSYNC B0 ;  /* 0x0000000000007941 */ /* 0x000fea0003800000 */
.L_x_160:
        /* <DEDUP_REMOVED lines=9> */
.L_x_163:
[----:B------:R-:W-:Y:S05]  /*4950*/  BSYNC B0 ;  /* 0x0000000000007941 */ /* 0x000fea0003800000 */
.L_x_162:
        /* <DEDUP_REMOVED lines=9> */
.L_x_165:
[----:B------:R-:W-:Y:S05]  /*49f0*/  BSYNC B0 ;  /* 0x0000000000007941 */ /* 0x000fea0003800000 */
.L_x_164:
        /* <DEDUP_REMOVED lines=9> */
.L_x_167:
[----:B------:R-:W-:Y:S05]  /*4a90*/  BSYNC B0 ;  /* 0x0000000000007941 */ /* 0x000fea0003800000 */
.L_x_166:
        /* <DEDUP_REMOVED lines=9> */
.L_x_169:
[----:B------:R-:W-:Y:S05]  /*4b30*/  BSYNC B0 ;  /* 0x0000000000007941 */ /* 0x000fea0003800000 */
.L_x_168:
        /* <DEDUP_REMOVED lines=9> */
.L_x_171:
[----:B------:R-:W-:Y:S05]  /*4bd0*/  BSYNC B0 ;  /* 0x0000000000007941 */ /* 0x000fea0003800000 */
.L_x_170:
        /* <DEDUP_REMOVED lines=9> */
.L_x_173:
[----:B------:R-:W-:Y:S05]  /*4c70*/  BSYNC B0 ;  /* 0x0000000000007941 */ /* 0x000fea0003800000 */
.L_x_172:
        /* <DEDUP_REMOVED lines=9> */
.L_x_175:
[----:B------:R-:W-:Y:S05]  /*4d10*/  BSYNC B0 ;  /* 0x0000000000007941 */ /* 0x000fea0003800000 */
.L_x_174:
        /* <DEDUP_REMOVED lines=9> */
.L_x_177:
[----:B------:R-:W-:Y:S05]  /*4db0*/  BSYNC B0 ;  /* 0x0000000000007941 */ /* 0x000fea0003800000 */
.L_x_176:
        /* <DEDUP_REMOVED lines=9> */
.L_x_179:
[----:B------:R-:W-:Y:S05]  /*4e50*/  BSYNC B0 ;  /* 0x0000000000007941 */ /* 0x000fea0003800000 */
.L_x_178:
        /* <DEDUP_REMOVED lines=9> */
.L_x_181:
[----:B------:R-:W-:Y:S05]  /*4ef0*/  BSYNC B0 ;  /* 0x0000000000007941 */ /* 0x000fea0003800000 */
.L_x_180:
        /* <DEDUP_REMOVED lines=9> */
.L_x_183:
[----:B------:R-:W-:Y:S05]  /*4f90*/  BSYNC B0 ;  /* 0x0000000000007941 */ /* 0x000fea0003800000 */
.L_x_182:
        /* <DEDUP_REMOVED lines=9> */
.L_x_185:
[----:B------:R-:W-:Y:S05]  /*5030*/  BSYNC B0 ;  /* 0x0000000000007941 */ /* 0x000fea0003800000 */
.L_x_184:
        /* <DEDUP_REMOVED lines=9> */
.L_x_187:
[----:B------:R-:W-:Y:S05]  /*50d0*/  BSYNC B0 ;  /* 0x0000000000007941 */ /* 0x000fea0003800000 */
.L_x_186:
        /* <DEDUP_REMOVED lines=9> */
.L_x_189:
[----:B------:R-:W-:Y:S05]  /*5170*/  BSYNC B0 ;  /* 0x0000000000007941 */ /* 0x000fea0003800000 */
.L_x_188:
        /* <DEDUP_REMOVED lines=9> */
.L_x_191:
[----:B------:R-:W-:Y:S05]  /*5210*/  BSYNC B0 ;  /* 0x0000000000007941 */ /* 0x000fea0003800000 */
.L_x_190:
        /* <DEDUP_REMOVED lines=9> */
.L_x_193:
[----:B------:R-:W-:Y:S05]  /*52b0*/  BSYNC B0 ;  /* 0x0000000000007941 */ /* 0x000fea0003800000 */
.L_x_192:
        /* <DEDUP_REMOVED lines=9> */
.L_x_195:
[----:B------:R-:W-:Y:S05]  /*5350*/  BSYNC B0 ;  /* 0x0000000000007941 */ /* 0x000fea0003800000 */
.L_x_194:
        /* <DEDUP_REMOVED lines=9> */
.L_x_197:
[----:B------:R-:W-:Y:S05]  /*53f0*/  BSYNC B0 ;  /* 0x0000000000007941 */ /* 0x000fea0003800000 */
.L_x_196:
        /* <DEDUP_REMOVED lines=9> */
.L_x_199:
[----:B------:R-:W-:Y:S05]  /*5490*/  BSYNC B0 ;  /* 0x0000000000007941 */ /* 0x000fea0003800000 */
.L_x_198:
        /* <DEDUP_REMOVED lines=9> */
.L_x_201:
[----:B------:R-:W-:Y:S05]  /*5530*/  BSYNC B0 ;  /* 0x0000000000007941 */ /* 0x000fea0003800000 */
.L_x_200:
        /* <DEDUP_REMOVED lines=9> */
.L_x_203:
[----:B------:R-:W-:Y:S05]  /*55d0*/  BSYNC B0 ;  /* 0x0000000000007941 */ /* 0x000fea0003800000 */
.L_x_202:
        /* <DEDUP_REMOVED lines=9> */
.L_x_205:
[----:B------:R-:W-:Y:S05]  /*5670*/  BSYNC B0 ;  /* 0x0000000000007941 */ /* 0x000fea0003800000 */
.L_x_204:
        /* <DEDUP_REMOVED lines=9> */
.L_x_207:
[----:B------:R-:W-:Y:S05]  /*5710*/  BSYNC B0 ;  /* 0x0000000000007941 */ /* 0x000fea0003800000 */
.L_x_206:
        /* <DEDUP_REMOVED lines=9> */
.L_x_209:
[----:B------:R-:W-:Y:S05]  /*57b0*/  BSYNC B0 ;  /* 0x0000000000007941 */ /* 0x000fea0003800000 */
.L_x_208:
        /* <DEDUP_REMOVED lines=9> */
.L_x_211:
[----:B------:R-:W-:Y:S05]  /*5850*/  BSYNC B0 ;  /* 0x0000000000007941 */ /* 0x000fea0003800000 */
.L_x_210:
        /* <DEDUP_REMOVED lines=9> */
.L_x_213:
[----:B------:R-:W-:Y:S05]  /*58f0*/  BSYNC B0 ;  /* 0x0000000000007941 */ /* 0x000fea0003800000 */
.L_x_212:
        /* <DEDUP_REMOVED lines=9> */
.L_x_215:
[----:B------:R-:W-:Y:S05]  /*5990*/  BSYNC B0 ;  /* 0x0000000000007941 */ /* 0x000fea0003800000 */
.L_x_214:
        /* <DEDUP_REMOVED lines=9> */
.L_x_217:
[----:B------:R-:W-:Y:S05]  /*5a30*/  BSYNC B0 ;  /* 0x0000000000007941 */ /* 0x000fea0003800000 */
.L_x_216:
        /* <DEDUP_REMOVED lines=9> */
.L_x_219:
[----:B------:R-:W-:Y:S05]  /*5ad0*/  BSYNC B0 ;  /* 0x0000000000007941 */ /* 0x000fea0003800000 */
.L_x_218:
        /* <DEDUP_REMOVED lines=9> */
.L_x_221:
[----:B------:R-:W-:Y:S05]  /*5b70*/  BSYNC B0 ;  /* 0x0000000000007941 */ /* 0x000fea0003800000 */
.L_x_220:
        /* <DEDUP_REMOVED lines=9> */
.L_x_223:
[----:B------:R-:W-:Y:S05]  /*5c10*/  BSYNC B0 ;  /* 0x0000000000007941 */ /* 0x000fea0003800000 */
.L_x_222:
        /* <DEDUP_REMOVED lines=9> */
.L_x_225:
[----:B------:R-:W-:Y:S05]  /*5cb0*/  BSYNC B0 ;  /* 0x0000000000007941 */ /* 0x000fea0003800000 */
.L_x_224:
        /* <DEDUP_REMOVED lines=9> */
.L_x_227:
[----:B------:R-:W-:Y:S05]  /*5d50*/  BSYNC B0 ;  /* 0x0000000000007941 */ /* 0x000fea0003800000 */
.L_x_226:
        /* <DEDUP_REMOVED lines=9> */
.L_x_229:
[----:B------:R-:W-:Y:S05]  /*5df0*/  BSYNC B0 ;  /* 0x0000000000007941 */ /* 0x000fea0003800000 */
.L_x_228:
        /* <DEDUP_REMOVED lines=9> */
.L_x_231:
[----:B------:R-:W-:Y:S05]  /*5e90*/  BSYNC B0 ;  /* 0x0000000000007941 */ /* 0x000fea0003800000 */
.L_x_230:
        /* <DEDUP_REMOVED lines=9> */
.L_x_233:
[----:B------:R-:W-:Y:S05]  /*5f30*/  BSYNC B0 ;  /* 0x0000000000007941 */ /* 0x000fea0003800000 */
.L_x_232:
        /* <DEDUP_REMOVED lines=9> */
.L_x_235:
[----:B------:R-:W-:Y:S05]  /*5fd0*/  BSYNC B0 ;  /* 0x0000000000007941 */ /* 0x000fea0003800000 */
.L_x_234:
        /* <DEDUP_REMOVED lines=9> */
.L_x_237:
[----:B------:R-:W-:Y:S05]  /*6070*/  BSYNC B0 ;  /* 0x0000000000007941 */ /* 0x000fea0003800000 */
.L_x_236:
        /* <DEDUP_REMOVED lines=9> */
.L_x_239:
[----:B------:R-:W-:Y:S05]  /*6110*/  BSYNC B0 ;  /* 0x0000000000007941 */ /* 0x000fea0003800000 */
.L_x_238:
        /* <DEDUP_REMOVED lines=9> */
.L_x_241:
[----:B------:R-:W-:Y:S05]  /*61b0*/  BSYNC B0 ;  /* 0x0000000000007941 */ /* 0x000fea0003800000 */
.L_x_240:
        /* <DEDUP_REMOVED lines=9> */
.L_x_243:
[----:B------:R-:W-:Y:S05]  /*6250*/  BSYNC B0 ;  /* 0x0000000000007941 */ /* 0x000fea0003800000 */
.L_x_242:
        /* <DEDUP_REMOVED lines=9> */
.L_x_245:
[----:B------:R-:W-:Y:S05]  /*62f0*/  BSYNC B0 ;  /* 0x0000000000007941 */ /* 0x000fea0003800000 */
.L_x_244:
        /* <DEDUP_REMOVED lines=9> */
.L_x_247:
[----:B------:R-:W-:Y:S05]  /*6390*/  BSYNC B0 ;  /* 0x0000000000007941 */ /* 0x000fea0003800000 */
.L_x_246:
        /* <DEDUP_REMOVED lines=9> */
.L_x_249:
[----:B------:R-:W-:Y:S05]  /*6430*/  BSYNC B0 ;  /* 0x0000000000007941 */ /* 0x000fea0003800000 */
.L_x_248:
        /* <DEDUP_REMOVED lines=9> */
.L_x_251:
[----:B------:R-:W-:Y:S05]  /*64d0*/  BSYNC B0 ;  /* 0x0000000000007941 */ /* 0x000fea0003800000 */
.L_x_250:
        /* <DEDUP_REMOVED lines=9> */
.L_x_253:
[----:B------:R-:W-:Y:S05]  /*6570*/  BSYNC B0 ;  /* 0x0000000000007941 */ /* 0x000fea0003800000 */
.L_x_252:
        /* <DEDUP_REMOVED lines=9> */
.L_x_255:
[----:B------:R-:W-:Y:S05]  /*6610*/  BSYNC B0 ;  /* 0x0000000000007941 */ /* 0x000fea0003800000 */
.L_x_254:
        /* <DEDUP_REMOVED lines=9> */
.L_x_257:
[----:B------:R-:W-:Y:S05]  /*66b0*/  BSYNC B0 ;  /* 0x0000000000007941 */ /* 0x000fea0003800000 */
.L_x_256:
        /* <DEDUP_REMOVED lines=9> */
.L_x_259:
[----:B------:R-:W-:Y:S05]  /*6750*/  BSYNC B0 ;  /* 0x0000000000007941 */ /* 0x000fea0003800000 */
.L_x_258:
        /* <DEDUP_REMOVED lines=9> */
.L_x_261:
[----:B------:R-:W-:Y:S05]  /*67f0*/  BSYNC B0 ;  /* 0x0000000000007941 */ /* 0x000fea0003800000 */
.L_x_260:
        /* <DEDUP_REMOVED lines=9> */
.L_x_263:
[----:B------:R-:W-:Y:S05]  /*6890*/  BSYNC B0 ;  /* 0x0000000000007941 */ /* 0x000fea0003800000 */
.L_x_262:
        /* <DEDUP_REMOVED lines=9> */
.L_x_265:
[----:B------:R-:W-:Y:S05]  /*6930*/  BSYNC B0 ;  /* 0x0000000000007941 */ /* 0x000fea0003800000 */
.L_x_264:
        /* <DEDUP_REMOVED lines=9> */
.L_x_267:
[----:B------:R-:W-:Y:S05]  /*69d0*/  BSYNC B0 ;  /* 0x0000000000007941 */ /* 0x000fea0003800000 */
.L_x_266:
[----:B01--45:R-:W-:Y:S01]  /*69e0*/  HADD2.F32 R2, -RZ, R88.H0_H0 ;  /* 0x20000058ff027230 */ /* 0x033fe20000004100 */
        /* <DEDUP_REMOVED lines=8> */
.L_x_269:
[----:B------:R-:W-:Y:S05]  /*6a70*/  BSYNC B0 ;  /* 0x0000000000007941 */ /* 0x000fea0003800000 */
.L_x_268:
[----:B0----5:R-:W-:Y:S01]  /*6a80*/  HADD2.F32 R2, -RZ, R88.H0_H0 ;  /* 0x20000058ff027230 */ /* 0x021fe20000004100 */
[----:B------:R-:W-:Y:S01]  /*6a90*/  ISETP.GT.AND P1, PT, R0, 0x79, P1 ;  /* 0x000000790000780c */ /* 0x000fe20000f24270 */
[----:B------:R-:W-:Y:S03]  /*6aa0*/  BSSY B0, `(.L_x_270) ;  /* 0x000000a000007945 */ /* 0x000fe60003800000 */
        /* <DEDUP_REMOVED lines=9> */
.L_x_271:
[----:B------:R-:W-:Y:S05]  /*6b40*/  BSYNC B0 ;  /* 0x0000000000007941 */ /* 0x000fea0003800000 */
.L_x_270:
[----:B-----5:R-:W-:-:S05]  /*6b50*/  HADD2.F32 R88, -RZ, R88.H0_H0 ;  /* 0x20000058ff587230 */ /* 0x020fca0000004100 */
[----:B------:R-:W-:-:S04]  /*6b60*/  FMUL R88, R88, R9 ;  /* 0x0000000958587220 */ /* 0x000fc80000400000 */
[----:B------:R-:W-:Y:S01]  /*6b70*/  FFMA R88, R87, R8, R88 ;  /* 0x0000000857587223 */ /* 0x000fe20000000058 */
[----:B------:R-:W-:Y:S06]  /*6b80*/  @!P1 EXIT ;  /* 0x000000000000994d */ /* 0x000fec0003800000 */
[----:B------:R-:W-:-:S05]  /*6b90*/  F2FP.F16.F32.PACK_AB R88, RZ, R88 ;  /* 0x00000058ff58723e */ /* 0x000fca00000000ff */
[----:B------:R-:W-:Y:S01]  /*6ba0*/  STG.E.U16 desc[UR12][R6.64+0xf2], R88 ;  /* 0x0000f25806007986 */ /* 0x000fe2000c10150c */
[----:B------:R-:W-:Y:S05]  /*6bb0*/  EXIT ;  /* 0x000000000000794d */ /* 0x000fea0003800000 */
.L_x_21:
[----:B------:R-:W-:Y:S01]  /*6bc0*/  ULDC.64 UR4, c[0x0][0x650] ;  /* 0x0001940000047ab9 */ /* 0x000fe20000000a00 */
[-C--:B------:R-:W-:Y:S01]  /*6bd0*/  FMUL R88, R88, R8.reuse ;  /* 0x0000000858587220 */ /* 0x080fe20000400000 */
[----:B------:R-:W-:Y:S01]  /*6be0*/  LEA R2, P1, R14, UR4, 0x1 ;  /* 0x000000040e027c11 */ /* 0x000fe2000f8208ff */
[----:B------:R-:W-:Y:S01]  /*6bf0*/  IMAD.SHL.U32 R9, R21, 0x2, RZ ;  /* 0x0000000215097824 */ /* 0x000fe200078e00ff */
[----:B------:R-:W-:Y:S01]  /*6c00*/  ISETP.GT.AND P3, PT, R10, 0x8, PT ;  /* 0x000000080a00780c */ /* 0x000fe20003f64270 */
[-C--:B------:R-:W-:Y:S01]  /*6c10*/  FMUL R89, R89, R8.reuse ;  /* 0x0000000859597220 */ /* 0x080fe20000400000 */
[----:B------:R-:W-:Y:S01]  /*6c20*/  LEA.HI.X R3, R14, UR5, R19, 0x1, P1 ;  /* 0x000000050e037c11 */ /* 0x000fe200088f0c13 */
[----:B------:R-:W-:Y:S01]  /*6c30*/  FMUL R90, R90, R8 ;  /* 0x000000085a5a7220 */ /* 0x000fe20000400000 */
[----:B------:R-:W-:Y:S01]  /*6c40*/  F2FP.F16.F32.PACK_AB R88, RZ, R88 ;  /* 0x00000058ff58723e */ /* 0x000fe200000000ff */
[-C--:B------:R-:W-:Y:S01]  /*6c50*/  FMUL R91, R91, R8.reuse ;  /* 0x000000085b5b7220 */ /* 0x080fe20000400000 */
[----:B------:R-:W-:Y:S01]  /*6c60*/  ISETP.GT.AND P4, PT, R0, 0x1, P2 ;  /* 0x000000010000780c */ /* 0x000fe20001784270 */
[-C--:B------:R-:W-:Y:S01]  /*6c70*/  FMUL R92, R92, R8.reuse ;  /* 0x000000085c5c7220 */ /* 0x080fe20000400000 */
[----:B------:R-:W-:Y:S01]  /*6c80*/  ISETP.GT.AND P1, PT, R0, RZ, P3 ;  /* 0x000000ff0000720c */ /* 0x000fe20001f24270 */
[----:B------:R-:W-:Y:S01]  /*6c90*/  @P0 STG.E.U16 desc[UR12][R2.64], R88 ;  /* 0x0000005802000986 */ /* 0x000fe2000c10150c */
[----:B------:R-:W-:Y:S01]  /*6ca0*/  SHF.L.U64.HI R7, R21, 0x1, R20 ;  /* 0x0000000115077819 */ /* 0x000fe20000010214 */
[----:B------:R-:W-:Y:S01]  /*6cb0*/  FMUL R93, R93, R8 ;  /* 0x000000085d5d7220 */ /* 0x000fe20000400000 */
[----:B------:R-:W-:Y:S01]  /*6cc0*/  IADD3 R4, P0, R9, R2, RZ ;  /* 0x0000000209047210 */ /* 0x000fe20007f1e0ff */
[-C--:B------:R-:W-:Y:S01]  /*6cd0*/  FMUL R94, R94, R8.reuse ;  /* 0x000000085e5e7220 */ /* 0x080fe20000400000 */
[----:B------:R-:W-:Y:S01]  /*6ce0*/  F2FP.F16.F32.PACK_AB R89, RZ, R89 ;  /* 0x00000059ff59723e */ /* 0x000fe200000000ff */
[----:B------:R-:W-:Y:S01]  /*6cf0*/  FMUL R95, R95, R8 ;  /* 0x000000085f5f7220 */ /* 0x000fe20000400000 */
[----:B------:R-:W-:Y:S01]  /*6d00*/  F2FP.F16.F32.PACK_AB R90, RZ, R90 ;  /* 0x0000005aff5a723e */ /* 0x000fe200000000ff */
[----:B------:R-:W-:Y:S01]  /*6d10*/  IMAD.X R5, R7, 0x1, R3, P0 ;  /* 0x0000000107057824 */ /* 0x000fe200000e0603 */
[C---:B------:R-:W-:Y:S01]  /*6d20*/  ISETP.GT.AND P5, PT, R0.reuse, 0x8, P2 ;  /* 0x000000080000780c */ /* 0x040fe200017a4270 */
[----:B------:R-:W-:Y:S01]  /*6d30*/  @P4 STG.E.U16 desc[UR12][R2.64+0x2], R89 ;  /* 0x0000025902004986 */ /* 0x000fe2000c10150c */
[----:B------:R-:W-:Y:S01]  /*6d40*/  ISETP.GT.AND P4, PT, R0, 0x1, P3 ;  /* 0x000000010000780c */ /* 0x000fe20001f84270 */
[-C--:B------:R-:W-:Y:S01]  /*6d50*/  FMUL R96, R96, R8.reuse ;  /* 0x0000000860607220 */ /* 0x080fe20000400000 */
[----:B------:R-:W-:Y:S01]  /*6d60*/  F2FP.F16.F32.PACK_AB R91, RZ, R91 ;  /* 0x0000005bff5b723e */ /* 0x000fe200000000ff */
[----:B------:R-:W-:Y:S01]  /*6d70*/  @P1 STG.E.U16 desc[UR12][R4.64], R90 ;  /* 0x0000005a04001986 */ /* 0x000fe2000c10150c */
[----:B------:R-:W-:Y:S01]  /*6d80*/  ISETP.GT.AND P1, PT, R0, 0x9, P2 ;  /* 0x000000090000780c */ /* 0x000fe20001724270 */
[----:B------:R-:W-:Y:S01]  /*6d90*/  FMUL R97, R97, R8 ;  /* 0x0000000861617220 */ /* 0x000fe20000400000 */
[----:B------:R-:W-:Y:S01]  /*6da0*/  F2FP.F16.F32.PACK_AB R92, RZ, R92 ;  /* 0x0000005cff5c723e */ /* 0x000fe200000000ff */
[-C--:B------:R-:W-:Y:S01]  /*6db0*/  FMUL R98, R98, R8.reuse ;  /* 0x0000000862627220 */ /* 0x080fe20000400000 */
[----:B------:R-:W-:Y:S01]  /*6dc0*/  F2FP.F16.F32.PACK_AB R93, RZ, R93 ;  /* 0x0000005dff5d723e */ /* 0x000fe200000000ff */
[-C--:B------:R-:W-:Y:S01]  /*6dd0*/  FMUL R99, R99, R8.reuse ;  /* 0x0000000863637220 */ /* 0x080fe20000400000 */
[----:B------:R-:W-:Y:S01]  /*6de0*/  ISETP.GT.AND P0, PT, R0, 0x8, P3 ;  /* 0x000000080000780c */ /* 0x000fe20001f04270 */
[----:B------:R-:W-:Y:S01]  /*6df0*/  FMUL R100, R100, R8 ;  /* 0x0000000864647220 */ /* 0x000fe20000400000 */
[----:B------:R-:W-:Y:S01]  /*6e00*/  F2FP.F16.F32.PACK_AB R94, RZ, R94 ;  /* 0x0000005eff5e723e */ /* 0x000fe200000000ff */
[----:B------:R-:W-:Y:S01]  /*6e10*/  @P4 STG.E.U16 desc[UR12][R4.64+0x2], R91 ;  /* 0x0000025b04004986 */ /* 0x000fe2000c10150c */
[----:B------:R-:W-:Y:S01]  /*6e20*/  F2FP.F16.F32.PACK_AB R95, RZ, R95 ;  /* 0x0000005fff5f723e */ /* 0x000fe200000000ff */
[-C--:B------:R-:W-:Y:S01]  /*6e30*/  FMUL R101, R101, R8.reuse ;  /* 0x0000000865657220 */ /* 0x080fe20000400000 */
[C---:B------:R-:W-:Y:S01]  /*6e40*/  ISETP.GT.AND P4, PT, R0.reuse, 0x10, P2 ;  /* 0x000000100000780c */ /* 0x040fe20001784270 */
[----:B------:R-:W-:Y:S01]  /*6e50*/  @P5 STG.E.U16 desc[UR12][R2.64+0x10], R92 ;  /* 0x0000105c02005986 */ /* 0x000fe2000c10150c */
[----:B------:R-:W-:Y:S01]  /*6e60*/  ISETP.GT.AND P5, PT, R0, 0x10, P3 ;  /* 0x000000100000780c */ /* 0x000fe20001fa4270 */
[----:B------:R-:W-:Y:S01]  /*6e70*/  FMUL R102, R102, R8 ;  /* 0x0000000866667220 */ /* 0x000fe20000400000 */
[----:B------:R-:W-:Y:S01]  /*6e80*/  F2FP.F16.F32.PACK_AB R96, RZ, R96 ;  /* 0x00000060ff60723e */ /* 0x000fe200000000ff */
[----:B------:R-:W-:Y:S01]  /*6e90*/  @P1 STG.E.U16 desc[UR12][R2.64+0x12], R93 ;  /* 0x0000125d02001986 */ /* 0x000fe2000c10150c */
[C---:B------:R-:W-:Y:S01]  /*6ea0*/  ISETP.GT.AND P1, PT, R0.reuse, 0x9, P3 ;  /* 0x000000090000780c */ /* 0x040fe20001f24270 */
        /* <DEDUP_REMOVED lines=8> */
[----:B------:R-:W-:Y:S01]  /*6f30*/  FMUL R106, R106, R8 ;  /* 0x000000086a6a7220 */ /* 0x000fe20000400000 */
[----:B------:R-:W-:Y:S01]  /*6f40*/  F2FP.F16.F32.PACK_AB R100, RZ, R100 ;  /* 0x00000064ff64723e */ /* 0x000fe200000000ff */
[-C--:B------:R-:W-:Y:S01]  /*6f50*/  FMUL R107, R107, R8.reuse ;  /* 0x000000086b6b7220 */ /* 0x080fe20000400000 */
[----:B------:R-:W-:Y:S01]  /*6f60*/  F2FP.F16.F32.PACK_AB R101, RZ, R101 ;  /* 0x00000065ff65723e */ /* 0x000fe200000000ff */
        /* <DEDUP_REMOVED lines=21> */
[----:B------:R-:W-:Y:S01]  /*70c0*/  ISETP.GT.AND P4, PT, R0, 0x21, P2 ;  /* 0x000000210000780c */ /* 0x000fe20001784270 */
[-C--:B------:R-:W-:Y:S01]  /*70d0*/  FMUL R113, R113, R8.reuse ;  /* 0x0000000871717220 */ /* 0x080fe20000400000 */
[----:B------:R-:W-:Y:S01]  /*70e0*/  F2FP.F16.F32.PACK_AB R107, RZ, R107 ;  /* 0x0000006bff6b723e */ /* 0x000fe200000000ff */
        /* <DEDUP_REMOVED lines=102> */
[-C--:B------:R-:W-:Y:S01]  /*7750*/  FMUL R144, R144, R8.reuse ;  /* 0x0000000890907220 */ /* 0x080fe20000400000 */
[----:B------:R-:W-:Y:S01]  /*7760*/  ISETP.GT.AND P6, PT, R0, 0x68, P3 ;  /* 0x000000680000780c */ /* 0x000fe20001fc4270 */
[----:B------:R-:W-:Y:S01]  /*7770*/  FMUL R145, R145, R8 ;  /* 0x0000000891917220 */ /* 0x000fe20000400000 */
[----:B------:R-:W-:Y:S01]  /*7780*/  F2FP.F16.F32.PACK_AB R138, RZ, R138 ;  /* 0x0000008aff8a723e */ /* 0x000fe200000000ff */
[-C--:B------:R-:W-:Y:S01]  /*7790*/  FMUL R146, R146, R8.reuse ;  /* 0x0000000892927220 */ /* 0x080fe20000400000 */
[----:B------:R-:W-:Y:S01]  /*77a0*/  F2FP.F16.F32.PACK_AB R139, RZ, R139 ;  /* 0x0000008bff8b723e */ /* 0x000fe200000000ff */
[----:B------:R-:W-:Y:S01]  /*77b0*/  @P1 STG.E.U16 desc[UR12][R4.64+0x80], R122 ;  /* 0x0000807a04001986 */ /* 0x000fe2000c10150c */
[C---:B------:R-:W-:Y:S01]  /*77c0*/  ISETP.GT.AND P1, PT, R0.reuse, 0x48, P3 ;  /* 0x000000480000780c */ /* 0x040fe20001f24270 */
[----:B------:R-:W-:Y:S01]  /*77d0*/  FMUL R147, R147, R8 ;  /* 0x0000000893937220 */ /* 0x000fe20000400000 */
[----:B------:R-:W-:Y:S01]  /*77e0*/  F2FP.F16.F32.PACK_AB R140, RZ, R140 ;  /* 0x0000008cff8c723e */ /* 0x000fe200000000ff */
[----:B------:R-:W-:Y:S01]  /*77f0*/  @P4 STG.E.U16 desc[UR12][R4.64+0x82], R123 ;  /* 0x0000827b04004986 */ /* 0x000fe2000c10150c */
[----:B------:R-:W-:Y:S01]  /*7800*/  ISETP.GT.AND P4, PT, R0, 0x49, P3 ;  /* 0x000000490000780c */ /* 0x000fe20001f84270 */
[----:B------:R-:W-:Y:S01]  /*7810*/  FMUL R148, R148, R8 ;  /* 0x0000000894947220 */ /* 0x000fe20000400000 */
[----:B------:R-:W-:Y:S01]  /*7820*/  F2FP.F16.F32.PACK_AB R141, RZ, R141 ;  /* 0x0000008dff8d723e */ /* 0x000fe200000000ff */
[----:B------:R-:W-:Y:S01]  /*7830*/  @P0 STG.E.U16 desc[UR12][R2.64+0x90], R124 ;  /* 0x0000907c02000986 */ /* 0x000fe2000c10150c */
[----:B------:R-:W-:Y:S01]  /*7840*/  ISETP.GT.AND P0, PT, R0, 0x50, P3 ;  /* 0x000000500000780c */ /* 0x000fe20001f04270 */
[----:B------:R-:W-:Y:S01]  /*7850*/  IMAD.SHL.U32 R15, R16, 0x2, RZ ;  /* 0x00000002100f7824 */ /* 0x000fe200078e00ff */
        /* <DEDUP_REMOVED lines=26> */
[----:B------:R-:W-:Y:S01]  /*7a00*/  SHF.L.U64.HI R13, R16, 0x1, R11 ;  /* 0x00000001100d7819 */ /* 0x000fe2000001020b */
[-C--:B------:R-:W-:Y:S01]  /*7a10*/  FMUL R28, R28, R8.reuse ;  /* 0x000000081c1c7220 */ /* 0x080fe20000400000 */
[----:B------:R-:W-:Y:S01]  /*7a20*/  F2FP.F16.F32.PACK_AB R149, RZ, R149 ;  /* 0x00000095ff95723e */ /* 0x000fe200000000ff */
        /* <DEDUP_REMOVED lines=31> */
[----:B------:R-:W-:Y:S01]  /*7c20*/  ISETP.GT.AND P5, PT, R0, 0x69, P2 ;  /* 0x000000690000780c */ /* 0x000fe200017a4270 */
[-C--:B------:R-:W-:Y:S01]  /*7c30*/  FMUL R38, R38, R8.reuse ;  /* 0x0000000826267220 */ /* 0x080fe20000400000 */
[----:B------:R-:W-:Y:S01]  /*7c40*/  F2FP.F16.F32.PACK_AB R31, RZ, R31 ;  /* 0x0000001fff1f723e */ /* 0x000fe200000000ff */
[----:B------:R-:W-:Y:S01]  /*7c50*/  @P1 STG.E.U16 desc[UR12][R4.64+0xc0], R138 ;  /* 0x0000c08a04001986 */ /* 0x000fe2000c10150c */
[C---:B------:R-:W-:Y:S01]  /*7c60*/  ISETP.GT.AND P1, PT, R10.reuse, 0x40, PT ;  /* 0x000000400a00780c */ /* 0x040fe20003f24270 */
[----:B------:R-:W-:Y:S01]  /*7c70*/  FMUL R39, R39, R8 ;  /* 0x0000000827277220 */ /* 0x000fe20000400000 */
[----:B------:R-:W-:Y:S01]  /*7c80*/  F2FP.F16.F32.PACK_AB R32, RZ, R32 ;  /* 0x00000020ff20723e */ /* 0x000fe200000000ff */
[----:B------:R-:W-:Y:S01]  /*7c90*/  @P0 STG.E.U16 desc[UR12][R4.64+0xc2], R139 ;  /* 0x0000c28b04000986 */ /* 0x000fe2000c10150c */
[----:B------:R-:W-:Y:S01]  /*7ca0*/  ISETP.GT.AND P0, PT, R10, 0x48, PT ;  /* 0x000000480a00780c */ /* 0x000fe20003f04270 */
        /* <DEDUP_REMOVED lines=17> */
[C---:B------:R-:W-:Y:S01]  /*7dc0*/  ISETP.GT.AND P4, PT, R0.reuse, 0x78, P2 ;  /* 0x000000780000780c */ /* 0x040fe20001784270 */
[-C--:B------:R-:W-:Y:S01]  /*7dd0*/  FMUL R45, R45, R8.reuse ;  /* 0x000000082d2d7220 */ /* 0x080fe20000400000 */
[C---:B------:R-:W-:Y:S01]  /*7de0*/  ISETP.GT.AND P2, PT, R0.reuse, 0x79, P2 ;  /* 0x000000790000780c */ /* 0x040fe20001744270 */
        /* <DEDUP_REMOVED lines=15> */
[----:B------:R-:W-:Y:S01]  /*7ee0*/  IADD3 R10, P5, R15, R2, RZ ;  /* 0x000000020f0a7210 */ /* 0x000fe20007fbe0ff */
[----:B------:R-:W-:Y:S01]  /*7ef0*/  FMUL R51, R51, R8 ;  /* 0x0000000833337220 */ /* 0x000fe20000400000 */
[----:B------:R-:W-:Y:S01]  /*7f00*/  F2FP.F16.F32.PACK_AB R43, RZ, R43 ;  /* 0x0000002bff2b723e */ /* 0x000fe200000000ff */
[----:B------:R-:W-:Y:S01]  /*7f10*/  @P6 STG.E.U16 desc[UR12][R4.64+0xe2], R147 ;  /* 0x0000e29304006986 */ /* 0x000fe2000c10150c */
[----:B------:R-:W-:Y:S01]  /*7f20*/  F2FP.F16.F32.PACK_AB R44, RZ, R44 ;  /* 0x0000002cff2c723e */ /* 0x000fe200000000ff */
[----:B------:R-:W-:Y:S01]  /*7f30*/  IMAD.X R11, R13, 0x1, R3, P5 ;  /* 0x000000010d0b7824 */ /* 0x000fe200028e0603 */
[----:B------:R-:W-:Y:S01]  /*7f40*/  IADD3 R12, P5, P6, R9, R2, R15 ;  /* 0x00000002090c7210 */ /* 0x000fe20007ebe00f */
[----:B------:R-:W-:Y:S01]  /*7f50*/  @P4 STG.E.U16 desc[UR12][R2.64+0xf0], R148 ;  /* 0x0000f09402004986 */ /* 0x000fe2000c10150c */
[----:B------:R-:W-:Y:S01]  /*7f60*/  ISETP.GT.AND P4, PT, R0, 0x78, P3 ;  /* 0x000000780000780c */ /* 0x000fe20001f84270 */
[-C--:B------:R-:W-:Y:S01]  /*7f70*/  FMUL R52, R52, R8.reuse ;  /* 0x0000000834347220 */ /* 0x080fe20000400000 */
[C---:B------:R-:W-:Y:S01]  /*7f80*/  ISETP.GT.AND P3, PT, R0.reuse, 0x79, P3 ;  /* 0x000000790000780c */ /* 0x040fe20001f64270 */
[----:B------:R0:W-:Y:S01]  /*7f90*/  @P2 STG.E.U16 desc[UR12][R2.64+0xf2], R149 ;  /* 0x0000f29502002986 */ /* 0x0001e2000c10150c */
[----:B------:R-:W-:Y:S01]  /*7fa0*/  IADD3.X R13, R7, R3, R13, P5, P6 ;  /* 0x00000003070d7210 */ /* 0x000fe20002fec40d */
[-C--:B------:R-:W-:Y:S01]  /*7fb0*/  FMUL R53, R53, R8.reuse ;  /* 0x0000000835357220 */ /* 0x080fe20000400000 */
[----:B------:R-:W-:Y:S01]  /*7fc0*/  ISETP.GT.AND P5, PT, R0, 0x1, P1 ;  /* 0x000000010000780c */ /* 0x000fe20000fa4270 */
[-C--:B------:R-:W-:Y:S01]  /*7fd0*/  FMUL R54, R54, R8.reuse ;  /* 0x0000000836367220 */ /* 0x080fe20000400000 */
[----:B------:R-:W-:Y:S01]  /*7fe0*/  ISETP.GT.AND P2, PT, R0, RZ, P0 ;  /* 0x000000ff0000720c */ /* 0x000fe20000744270 */
[-C--:B------:R-:W-:Y:S01]  /*7ff0*/  FMUL R55, R55, R8.reuse ;  /* 0x0000000837377220 */ /* 0x080fe20000400000 */
[----:B------:R-:W-:Y:S01]  /*8000*/  F2FP.F16.F32.PACK_AB R45, RZ, R45 ;  /* 0x0000002dff2d723e */ /* 0x000fe200000000ff */
[----:B------:R-:W-:Y:S01]  /*8010*/  FMUL R56, R56, R8 ;  /* 0x0000000838387220 */ /* 0x000fe20000400000 */
[----:B------:R-:W-:Y:S01]  /*8020*/  F2FP.F16.F32.PACK_AB R46, RZ, R46 ;  /* 0x0000002eff2e723e */ /* 0x000fe200000000ff */
[----:B------:R-:W-:Y:S01]  /*8030*/  FMUL R57, R57, R8 ;  /* 0x0000000839397220 */ /* 0x000fe20000400000 */
[----:B------:R-:W-:Y:S01]  /*8040*/  F2FP.F16.F32.PACK_AB R47, RZ, R47 ;  /* 0x0000002fff2f723e */ /* 0x000fe200000000ff */
[----:B0-----:R-:W-:Y:S01]  /*8050*/  @P4 IMAD.MOV.U32 R2, RZ, RZ, R4 ;  /* 0x000000ffff024224 */ /* 0x001fe200078e0004 */
[----:B------:R-:W-:Y:S01]  /*8060*/  F2FP.F16.F32.PACK_AB R48, RZ, R48 ;  /* 0x00000030ff30723e */ /* 0x000fe200000000ff */
[----:B------:R-:W-:Y:S01]  /*8070*/  @P4 IMAD.MOV.U32 R3, RZ, RZ, R5 ;  /* 0x000000ffff034224 */ /* 0x000fe200078e0005 */
[----:B------:R-:W-:Y:S01]  /*8080*/  F2FP.F16.F32.PACK_AB R49, RZ, R49 ;  /* 0x00000031ff31723e */ /* 0x000fe200000000ff */
[----:B------:R-:W-:Y:S01]  /*8090*/  FMUL R58, R58, R8 ;  /* 0x000000083a3a7220 */ /* 0x000fe20000400000 */
[----:B------:R-:W-:Y:S01]  /*80a0*/  F2FP.F16.F32.PACK_AB R50, RZ, R50 ;  /* 0x00000032ff32723e */ /* 0x000fe200000000ff */
[-C--:B------:R-:W-:Y:S01]  /*80b0*/  FMUL R59, R59, R8.reuse ;  /* 0x000000083b3b7220 */ /* 0x080fe20000400000 */
[----:B------:R0:W-:Y:S01]  /*80c0*/  @P4 STG.E.U16 desc[UR12][R2.64+0xf0], R150 ;  /* 0x0000f09602004986 */ /* 0x0001e2000c10150c */
[----:B------:R-:W-:Y:S01]  /*80d0*/  ISETP.GT.AND P4, PT, R0, RZ, P1 ;  /* 0x000000ff0000720c */ /* 0x000fe20000f84270 */
[-C--:B------:R-:W-:Y:S01]  /*80e0*/  FMUL R60, R60, R8.reuse ;  /* 0x000000083c3c7220 */ /* 0x080fe20000400000 */
[----:B------:R-:W-:Y:S01]  /*80f0*/  F2FP.F16.F32.PACK_AB R51, RZ, R51 ;  /* 0x00000033ff33723e */ /* 0x000fe200000000ff */
[----:B------:R-:W-:Y:S01]  /*8100*/  @P3 STG.E.U16 desc[UR12][R4.64+0xf2], R151 ;  /* 0x0000f29704003986 */ /* 0x000fe2000c10150c */
[----:B------:R-:W-:Y:S01]  /*8110*/  IADD3 R6, P3, R10, R9, RZ ;  /* 0x000000090a067210 */ /* 0x000fe20007f7e0ff */
[----:B------:R-:W-:Y:S01]  /*8120*/  FMUL R61, R61, R8 ;  /* 0x000000083d3d7220 */ /* 0x000fe20000400000 */
[----:B------:R-:W-:Y:S01]  /*8130*/  F2FP.F16.F32.PACK_AB R52, RZ, R52 ;  /* 0x00000034ff34723e */ /* 0x000fe200000000ff */
[----:B------:R-:W-:Y:S01]  /*8140*/  @P5 STG.E.U16 desc[UR12][R10.64+0x2], R25 ;  /* 0x000002190a005986 */ /* 0x000fe2000c10150c */
[C---:B------:R-:W-:Y:S01]  /*8150*/  ISETP.GT.AND P5, PT, R0.reuse, 0x9, P1 ;  /* 0x000000090000780c */ /* 0x040fe20000fa4270 */
[----:B------:R-:W-:Y:S01]  /*8160*/  IMAD.X R7, R11, 0x1, R7, P3 ;  /* 0x000000010b077824 */ /* 0x000fe200018e0607 */
        /* <DEDUP_REMOVED lines=13> */
[----:B0-----:R-:W-:Y:S01]  /*8240*/  @P3 IMAD.MOV.U32 R2, RZ, RZ, R6 ;  /* 0x000000ffff023224 */ /* 0x001fe200078e0006 */
[----:B------:R-:W-:Y:S01]  /*8250*/  F2FP.F16.F32.PACK_AB R57, RZ, R57 ;  /* 0x00000039ff39723e */ /* 0x000fe200000000ff */
[----:B------:R-:W-:Y:S01]  /*8260*/  @P3 IMAD.MOV.U32 R3, RZ, RZ, R7 ;  /* 0x000000ffff033224 */ /* 0x000fe200078e0007 */
[----:B------:R-:W-:Y:S01]  /*8270*/  F2FP.F16.F32.PACK_AB R58, RZ, R58 ;  /* 0x0000003aff3a723e */ /* 0x000fe200000000ff */
[-C--:B------:R-:W-:Y:S01]  /*8280*/  FMUL R66, R66, R8.reuse ;  /* 0x0000000842427220 */ /* 0x080fe20000400000 */
[----:B------:R-:W-:Y:S01]  /*8290*/  F2FP.F16.F32.PACK_AB R59, RZ, R59 ;  /* 0x0000003bff3b723e */ /* 0x000fe200000000ff */
[-C--:B------:R-:W-:Y:S01]  /*82a0*/  FMUL R67, R67, R8.reuse ;  /* 0x0000000843437220 */ /* 0x080fe20000400000 */
[----:B------:R0:W-:Y:S01]  /*82b0*/  @P3 STG.E.U16 desc[UR12][R2.64+0x2], R27 ;  /* 0x0000021b02003986 */ /* 0x0001e2000c10150c */
        /* <DEDUP_REMOVED lines=21> */
[----:B------:R-:W-:Y:S01]  /*8410*/  FMUL R73, R73, R8 ;  /* 0x0000000849497220 */ /* 0x000fe20000400000 */
[----:B------:R-:W-:Y:S01]  /*8420*/  F2FP.F16.F32.PACK_AB R65, RZ, R65 ;  /* 0x00000041ff41723e */ /* 0x000fe200000000ff */
[----:B------:R-:W-:Y:S01]  /*8430*/  @P5 STG.E.U16 desc[UR12][R10.64+0x22], R33 ;  /* 0x000022210a005986 */ /* 0x000fe2000c10150c */
[----:B------:R-:W-:Y:S01]  /*8440*/  ISETP.GT.AND P5, PT, R0, 0x19, P1 ;  /* 0x000000190000780c */ /* 0x000fe20000fa4270 */
[--C-:B0-----:R-:W-:Y:S01]  /*8450*/  @P2 IMAD.MOV.U32 R2, RZ, RZ, R12.reuse ;  /* 0x000000ffff022224 */ /* 0x101fe200078e000c */
[----:B------:R-:W-:Y:S01]  /*8460*/  F2FP.F16.F32.PACK_AB R66, RZ, R66 ;  /* 0x00000042ff42723e */ /* 0x000fe200000000ff */
[--C-:B------:R-:W-:Y:S01]  /*8470*/  @P2 IMAD.MOV.U32 R3, RZ, RZ, R13.reuse ;  /* 0x000000ffff032224 */ /* 0x100fe200078e000d */
[----:B------:R-:W-:Y:S01]  /*8480*/  F2FP.F16.F32.PACK_AB R67, RZ, R67 ;  /* 0x00000043ff43723e */ /* 0x000fe200000000ff */
[----:B------:R-:W-:Y:S01]  /*8490*/  FMUL R74, R74, R8 ;  /* 0x000000084a4a7220 */ /* 0x000fe20000400000 */
[----:B------:R-:W-:Y:S01]  /*84a0*/  F2FP.F16.F32.PACK_AB R68, RZ, R68 ;  /* 0x00000044ff44723e */ /* 0x000fe200000000ff */
[-C--:B------:R-:W-:Y:S01]  /*84b0*/  FMUL R75, R75, R8.reuse ;  /* 0x000000084b4b7220 */ /* 0x080fe20000400000 */
[----:B------:R0:W-:Y:S01]  /*84c0*/  @P2 STG.E.U16 desc[UR12][R2.64+0x20], R34 ;  /* 0x0000202202002986 */ /* 0x0001e2000c10150c */
        /* <DEDUP_REMOVED lines=9> */
[----:B------:R-:W-:Y:S01]  /*8560*/  FMUL R80, R80, R8 ;  /* 0x0000000850507220 */ /* 0x000fe20000400000 */
[----:B------:R-:W-:Y:S01]  /*8570*/  F2FP.F16.F32.PACK_AB R73, RZ, R73 ;  /* 0x00000049ff49723e */ /* 0x000fe200000000ff */
[--C-:B0-----:R-:W-:Y:S01]  /*8580*/  @P3 IMAD.MOV.U32 R2, RZ, RZ, R12.reuse ;  /* 0x000000ffff023224 */ /* 0x101fe200078e000c */
[----:B------:R-:W-:Y:S01]  /*8590*/  F2FP.F16.F32.PACK_AB R74, RZ, R74 ;  /* 0x0000004aff4a723e */ /* 0x000fe200000000ff */
[--C-:B------:R-:W-:Y:S01]  /*85a0*/  @P3 IMAD.MOV.U32 R3, RZ, RZ, R13.reuse ;  /* 0x000000ffff033224 */ /* 0x100fe200078e000d */
[----:B------:R-:W-:Y:S01]  /*85b0*/  ISETP.GT.AND P6, PT, R0, 0x68, P0 ;  /* 0x000000680000780c */ /* 0x000fe200007c4270 */
[-C--:B------:R-:W-:Y:S01]  /*85c0*/  FMUL R81, R81, R8.reuse ;  /* 0x0000000851517220 */ /* 0x080fe20000400000 */
[----:B------:R-:W-:Y:S01]  /*85d0*/  F2FP.F16.F32.PACK_AB R75, RZ, R75 ;  /* 0x0000004bff4b723e */ /* 0x000fe200000000ff */
[-C--:B------:R-:W-:Y:S01]  /*85e0*/  FMUL R82, R82, R8.reuse ;  /* 0x0000000852527220 */ /* 0x080fe20000400000 */
[----:B------:R0:W-:Y:S01]  /*85f0*/  @P3 STG.E.U16 desc[UR12][R2.64+0x22], R35 ;  /* 0x0000222302003986 */ /* 0x0001e2000c10150c */
        /* <DEDUP_REMOVED lines=17> */
[----:B------:R-:W-:Y:S01]  /*8710*/  FMUL R8, R87, R8 ;  /* 0x0000000857087220 */ /* 0x000fe20000400000 */
[----:B------:R0:W-:Y:S01]  /*8720*/  @P2 STG.E.U16 desc[UR12][R2.64+0x30], R38 ;  /* 0x0000302602002986 */ /* 0x0001e2000c10150c */
[----:B------:R-:W-:-:S02]  /*8730*/  ISETP.GT.AND P2, PT, R0, 0x20, P0 ;  /* 0x000000200000780c */ /* 0x000fc40000744270 */
[----:B------:R-:W-:Y:S02]  /*8740*/  F2FP.F16.F32.PACK_AB R82, RZ, R82 ;  /* 0x00000052ff52723e */ /* 0x000fe400000000ff */
[----:B------:R-:W-:Y:S02]  /*8750*/  F2FP.F16.F32.PACK_AB R83, RZ, R83 ;  /* 0x00000053ff53723e */ /* 0x000fe400000000ff */
[----:B------:R-:W-:Y:S02]  /*8760*/  F2FP.F16.F32.PACK_AB R84, RZ, R84 ;  /* 0x00000054ff54723e */ /* 0x000fe400000000ff */
[----:B------:R-:W-:Y:S02]  /*8770*/  F2FP.F16.F32.PACK_AB R85, RZ, R85 ;  /* 0x00000055ff55723e */ /* 0x000fe400000000ff */
[----:B------:R-:W-:Y:S01]  /*8780*/  F2FP.F16.F32.PACK_AB R86, RZ, R86 ;  /* 0x00000056ff56723e */ /* 0x000fe200000000ff */
[----:B0-----:R-:W-:Y:S02]  /*8790*/  @P3 IMAD.MOV.U32 R2, RZ, RZ, R12 ;  /* 0x000000ffff023224 */ /* 0x001fe400078e000c */
[----:B------:R-:W-:-:S05]  /*87a0*/  @P3 IMAD.MOV.U32 R3, RZ, RZ, R13 ;  /* 0x000000ffff033224 */ /* 0x000fca00078e000d */
[----:B------:R0:W-:Y:S01]  /*87b0*/  @P3 STG.E.U16 desc[UR12][R2.64+0x32], R39 ;  /* 0x0000322702003986 */ /* 0x0001e2000c10150c */
[----:B------:R-:W-:-:S03]  /*87c0*/  ISETP.GT.AND P3, PT, R0, 0x21, P0 ;  /* 0x000000210000780c */ /* 0x000fc60000764270 */
[----:B------:R-:W-:Y:S01]  /*87d0*/  @P4 STG.E.U16 desc[UR12][R10.64+0x40], R40 ;  /* 0x000040280a004986 */ /* 0x000fe2000c10150c */
[----:B------:R-:W-:-:S03]  /*87e0*/  ISETP.GT.AND P4, PT, R0, 0x28, P1 ;  /* 0x000000280000780c */ /* 0x000fc60000f84270 */
[----:B------:R-:W-:Y:S01]  /*87f0*/  @P5 STG.E.U16 desc[UR12][R10.64+0x42], R41 ;  /* 0x000042290a005986 */ /* 0x000fe2000c10150c */
[----:B------:R-:W-:Y:S01]  /*8800*/  ISETP.GT.AND P5, PT, R0, 0x29, P1 ;  /* 0x000000290000780c */ /* 0x000fe20000fa4270 */
[----:B0-----:R-:W-:Y:S02]  /*8810*/  @P2 IMAD.MOV.U32 R2, RZ, RZ, R12 ;  /* 0x000000ffff022224 */ /* 0x001fe400078e000c */
[----:B------:R-:W-:-:S05]  /*8820*/  @P2 IMAD.MOV.U32 R3, RZ, RZ, R13 ;  /* 0x000000ffff032224 */ /* 0x000fca00078e000d */
[----:B------:R0:W-:Y:S01]  /*8830*/  @P2 STG.E.U16 desc[UR12][R2.64+0x40], R42 ;  /* 0x0000402a02002986 */ /* 0x0001e2000c10150c */
[----:B------:R-:W-:Y:S01]  /*8840*/  ISETP.GT.AND P2, PT, R0, 0x28, P0 ;  /* 0x000000280000780c */ /* 0x000fe20000744270 */
        /* <DEDUP_REMOVED lines=111> */
[C---:B------:R-:W-:Y:S02]  /*8f40*/  ISETP.GT.AND P3, PT, R0.reuse, 0x78, P1 ;  /* 0x000000780000780c */ /* 0x040fe40000f64270 */
[C---:B------:R-:W-:Y:S01]  /*8f50*/  ISETP.GT.AND P1, PT, R0.reuse, 0x79, P1 ;  /* 0x000000790000780c */ /* 0x040fe20000f24270 */
[----:B------:R-:W-:Y:S01]  /*8f60*/  @P4 STG.E.U16 desc[UR12][R10.64+0xe0], R80 ;  /* 0x0000e0500a004986 */ /* 0x000fe2000c10150c */
[C---:B------:R-:W-:Y:S02]  /*8f70*/  ISETP.GT.AND P4, PT, R0.reuse, 0x71, P0 ;  /* 0x000000710000780c */ /* 0x040fe40000784270 */
[----:B------:R-:W-:Y:S01]  /*8f80*/  ISETP.GT.AND P0, PT, R0, 0x79, P0 ;  /* 0x000000790000780c */ /* 0x000fe20000704270 */
[----:B------:R-:W-:Y:S01]  /*8f90*/  @P2 STG.E.U16 desc[UR12][R10.64+0xe2], R81 ;  /* 0x0000e2510a002986 */ /* 0x000fe2000c10150c */
[----:B0-----:R-:W-:Y:S02]  /*8fa0*/  @P5 IMAD.MOV.U32 R2, RZ, RZ, R12 ;  /* 0x000000ffff025224 */ /* 0x001fe400078e000c */
[----:B------:R-:W-:-:S05]  /*8fb0*/  @P5 IMAD.MOV.U32 R3, RZ, RZ, R13 ;  /* 0x000000ffff035224 */ /* 0x000fca00078e000d */
[----:B------:R0:W-:Y:S02]  /*8fc0*/  @P5 STG.E.U16 desc[UR12][R2.64+0xe0], R82 ;  /* 0x0000e05202005986 */ /* 0x0001e4000c10150c */
[----:B0-----:R-:W-:Y:S02]  /*8fd0*/  @P4 IMAD.MOV.U32 R2, RZ, RZ, R12 ;  /* 0x000000ffff024224 */ /* 0x001fe400078e000c */
[----:B------:R-:W-:-:S05]  /*8fe0*/  @P4 IMAD.MOV.U32 R3, RZ, RZ, R13 ;  /* 0x000000ffff034224 */ /* 0x000fca00078e000d */
[----:B------:R0:W-:Y:S04]  /*8ff0*/  @P4 STG.E.U16 desc[UR12][R2.64+0xe2], R83 ;  /* 0x0000e25302004986 */ /* 0x0001e8000c10150c */
[----:B------:R1:W-:Y:S04]  /*9000*/  @P3 STG.E.U16 desc[UR12][R10.64+0xf0], R84 ;  /* 0x0000f0540a003986 */ /* 0x0003e8000c10150c */
[----:B------:R1:W-:Y:S01]  /*9010*/  @P1 STG.E.U16 desc[UR12][R10.64+0xf2], R85 ;  /* 0x0000f2550a001986 */ /* 0x0003e2000c10150c */
[----:B0-----:R-:W-:Y:S02]  /*9020*/  @P6 IMAD.MOV.U32 R2, RZ, RZ, R12 ;  /* 0x000000ffff026224 */ /* 0x001fe400078e000c */
[----:B------:R-:W-:-:S05]  /*9030*/  @P6 IMAD.MOV.U32 R3, RZ, RZ, R13 ;  /* 0x000000ffff036224 */ /* 0x000fca00078e000d */
[----:B------:R1:W-:Y:S01]  /*9040*/  @P6 STG.E.U16 desc[UR12][R2.64+0xf0], R86 ;  /* 0x0000f05602006986 */ /* 0x0003e2000c10150c */
[----:B------:R-:W-:Y:S05]  /*9050*/  @!P0 EXIT ;  /* 0x000000000000894d */ /* 0x000fea0003800000 */
[----:B------:R-:W-:-:S05]  /*9060*/  F2FP.F16.F32.PACK_AB R8, RZ, R8 ;  /* 0x00000008ff08723e */ /* 0x000fca00000000ff */
[----:B------:R-:W-:Y:S01]  /*9070*/  STG.E.U16 desc[UR12][R12.64+0xf2], R8 ;  /* 0x0000f2080c007986 */ /* 0x000fe2000c10150c */
[----:B------:R-:W-:Y:S05]  /*9080*/  EXIT ;  /* 0x000000000000794d */ /* 0x000fea0003800000 */
.L_x_9:
[----:B------:R-:W-:-:S13]  /*9090*/  ISETP.NE.AND P0, PT, R4, RZ, PT ;  /* 0x000000ff0400720c */ /* 0x000fda0003f05270 */
[----:B------:R-:W-:Y:S05]  /*90a0*/  @P0 EXIT ;  /* 0x000000000000094d */ /* 0x000fea0003800000 */
[----:B------:R-:W-:Y:S01]  /*90b0*/  ELECT P0, URZ, PT ;  /* 0x00000000003f782f */ /* 0x000fe20003800000 */
[----:B------:R-:W-:-:S12]  /*90c0*/  BSSY B0, `(.L_x_272) ;  /* 0x000008c000007945 */ /* 0x000fd80003800000 */
[----:B------:R-:W-:Y:S05]  /*90d0*/  @!P0 BRA `(.L_x_273) ;  /* 0x0000000800288947 */ /* 0x000fea0003800000 */
[----:B------:R-:W-:Y:S02]  /*90e0*/  ISETP.GE.AND P0, PT, R2, 0x1, PT ;  /* 0x000000010200780c */ /* 0x000fe40003f06270 */
[----:B------:R-:W-:-:S04]  /*90f0*/  SHF.R.S32.HI R3, RZ, 0x1f, R6 ;  /* 0x0000001fff037819 */ /* 0x000fc80000011406 */
[----:B------:R-:W-:-:S07]  /*9100*/  LEA.HI R4, R3, R6, RZ, 0x7 ;  /* 0x0000000603047211 */ /* 0x000fce00078f38ff */
[----:B------:R-:W-:Y:S05]  /*9110*/  @!P0 BRA `(.L_x_273) ;  /* 0x0000000800188947 */ /* 0x000fea0003800000 */
[----:B------:R-:W2:Y:S01]  /*9120*/  S2R R3, SR_CTAID.X ;  /* 0x0000000000037919 */ /* 0x000ea20000002500 */
[----:B------:R-:W-:Y:S01]  /*9130*/  LOP3.LUT R5, R4, 0xffffff80, RZ, 0xc0, !PT ;  /* 0xffffff8004057812 */ /* 0x000fe200078ec0ff */
[----:B------:R-:W-:Y:S01]  /*9140*/  ULDC UR4, c[0x0][0x384] ;  /* 0x0000e10000047ab9 */ /* 0x000fe20000000800 */
[C---:B------:R-:W-:Y:S01]  /*9150*/  LOP3.LUT P0, RZ, R6.reuse, 0x1f, RZ, 0xc0, !PT ;  /* 0x0000001f06ff7812 */ /* 0x040fe2000780c0ff */
[----:B------:R-:W3:Y:S01]  /*9160*/  S2R R7, SR_CTAID.Y ;  /* 0x0000000000077919 */ /* 0x000ee20000002600 */
[----:B------:R-:W-:Y:S01]  /*9170*/  ULDC UR5, c[0x0][0x388] ;  /* 0x0000e20000057ab9 */ /* 0x000fe20000000800 */
[----:B------:R-:W-:Y:S01]  /*9180*/  IMAD.IADD R5, R6, 0x1, -R5 ;  /* 0x0000000106057824 */ /* 0x000fe200078e0a05 */
[----:B------:R-:W-:Y:S01]  /*9190*/  LOP3.LUT R22, R0, 0x2, RZ, 0xfc, !PT ;  /* 0x0000000200167812 */ /* 0x000fe200078efcff */
[----:B------:R-:W-:Y:S01]  /*91a0*/  VIADD R23, R2, 0x1 ;  /* 0x0000000102177836 */ /* 0x000fe20000000000 */
[----:B01---5:R-:W-:Y:S01]  /*91b0*/  CS2R R8, SRZ ;  /* 0x0000000000087805 */ /* 0x023fe2000001ff00 */
[----:B------:R-:W-:Y:S01]  /*91c0*/  IMAD.MOV.U32 R4, RZ, RZ, RZ ;  /* 0x000000ffff047224 */ /* 0x000fe200078e00ff */
[----:B------:R-:W-:-:S02]  /*91d0*/  ISETP.NE.AND P1, PT, R5, RZ, PT ;  /* 0x000000ff0500720c */ /* 0x000fc40003f25270 */
[----:B------:R-:W-:Y:S01]  /*91e0*/  ISETP.NE.OR P0, PT, R5, RZ, !P0 ;  /* 0x000000ff0500720c */ /* 0x000fe20004705670 */
[----:B------:R-:W-:Y:S02]  /*91f0*/  IMAD.MOV.U32 R5, RZ, RZ, 0x1 ;  /* 0x00000001ff057424 */ /* 0x000fe400078e00ff */
[----:B--2---:R-:W-:-:S04]  /*9200*/  IMAD.SHL.U32 R18, R3, 0x80, RZ ;  /* 0x0000008003127824 */ /* 0x004fc800078e00ff */
[----:B------:R-:W-:-:S04]  /*9210*/  IMAD.HI.U32 R3, R18, UR4, RZ ;  /* 0x0000000412037c27 */ /* 0x000fc8000f8e00ff */
[----:B---3--:R-:W-:Y:S01]  /*9220*/  IMAD.SHL.U32 R17, R7, 0x80, RZ ;  /* 0x0000008007117824 */ /* 0x008fe200078e00ff */
[----:B------:R-:W-:Y:S02]  /*9230*/  CS2R R6, SRZ ;  /* 0x0000000000067805 */ /* 0x000fe4000001ff00 */
[----:B------:R-:W-:Y:S01]  /*9240*/  SHF.R.U32.HI R3, RZ, UR5, R3 ;  /* 0x00000005ff037c19 */ /* 0x000fe20008011603 */
[----:B------:R-:W-:-:S07]  /*9250*/  VIADD R19, R17, 0x40 ;  /* 0x0000004011137836 */ /* 0x000fce0000000000 */
.L_x_277:
[----:B------:R-:W0:Y:S01]  /*9260*/  S2R R11, SR_CgaCtaId ;  /* 0x00000000000b7919 */ /* 0x000e220000008800 */
[----:B------:R-:W-:-:S04]  /*9270*/  MOV R10, 0x400 ;  /* 0x00000400000a7802 */ /* 0x000fc80000000f00 */
[----:B0-----:R-:W-:Y:S02]  /*9280*/  LEA R15, R11, R10, 0x18 ;  /* 0x0000000a0b0f7211 */ /* 0x001fe400078ec0ff */
[----:B------:R-:W-:-:S03]  /*9290*/  SHF.L.U32 R10, R5, 0x1f, RZ ;  /* 0x0000001f050a7819 */ /* 0x000fc600000006ff */
[----:B------:R-:W-:-:S07]  /*92a0*/  IMAD R13, R4, 0x8, R15 ;  /* 0x00000008040d7824 */ /* 0x000fce00078e020f */
.L_x_274:
[----:B0-----:R0:W1:Y:S02]  /*92b0*/  SYNCS.PHASECHK.TRANS64.TRYWAIT P2, [R13+URZ+0x38038], R10 ;  /* 0x0380380a0d0075a7 */ /* 0x001064000804017f */
[----:B-1----:R-:W-:Y:S05]  /*92c0*/  @!P2 NANOSLEEP.SYNCS 0x989680 ;  /* 0x009896800000a95d */ /* 0x002fea0003900000 */
[----:B------:R-:W1:Y:S02]  /*92d0*/  @!P2 SYNCS.PHASECHK.TRANS64 P2, [R13+URZ+0x38038], R10 ;  /* 0x0380380a0d00a5a7 */ /* 0x000e64000804007f */
[----:B-1----:R-:W-:Y:S05]  /*92e0*/  @!P2 BRA `(.L_x_274) ;  /* 0xfffffffc00f0a947 */ /* 0x002fea000383ffff */
[----:B0-----:R-:W0:Y:S02]  /*92f0*/  @!P1 LDC R10, c[0x0][0x580] ;  /* 0x00016000ff0a9b82 */ /* 0x001e240000000800 */
[----:B0-----:R0:W-:Y:S02]  /*9300*/  @!P1 SYNCS.ARRIVE.TRANS64 RZ, [R13+URZ+0x38000], R10 ;  /* 0x0380000a0dff99a7 */ /* 0x0011e4000800003f */
[----:B0-----:R-:W-:-:S04]  /*9310*/  PRMT R10, R22, 0x9910, RZ ;  /* 0x00009910160a7816 */ /* 0x001fc800000000ff */
[----:B------:R-:W-:-:S13]  /*9320*/  ISETP.NE.AND P2, PT, R10, 0x2, PT ;  /* 0x000000020a00780c */ /* 0x000fda0003f45270 */
[----:B------:R-:W-:Y:S05]  /*9330*/  @P2 BRA `(.L_x_275) ;  /* 0x0000000000042947 */ /* 0x000fea0003800000 */
[----:B------:R-:W-:Y:S01]  /*9340*/  BPT.TRAP 0x1 ;  /* 0x000000040000795c */ /* 0x000fe20000300000 */
.L_x_275:
[----:B------:R-:W-:Y:S05]  /*9350*/  @P0 BRA `(.L_x_276) ;  /* 0x0000000000040947 */ /* 0x000fea0003800000 */
[----:B------:R-:W-:Y:S01]  /*9360*/  BPT.TRAP 0x1 ;  /* 0x000000040000795c */ /* 0x000fe20000300000 */
.L_x_276:
[----:B------:R-:W0:Y:S01]  /*9370*/  LDC R11, c[0x0][0x380] ;  /* 0x0000e000ff0b7b82 */ /* 0x000e220000000800 */
[----:B------:R-:W-:Y:S01]  /*9380*/  R2UR UR4, R3 ;  /* 0x00000000030472ca */ /* 0x000fe200000e0000 */
[----:B------:R-:W-:Y:S01]  /*9390*/  ULDC UR18, c[0x0][0x38c] ;  /* 0x0000e30000127ab9 */ /* 0x000fe20000000800 */
[----:B------:R-:W-:Y:S01]  /*93a0*/  R2UR UR16, R18 ;  /* 0x00000000121072ca */ /* 0x000fe200000e0000 */
[----:B------:R-:W-:Y:S01]  /*93b0*/  UISETP.NE.AND UP0, UPT, UR18, 0x1, UPT ;  /* 0x000000011200788c */ /* 0x000fe2000bf05270 */
[----:B------:R-:W-:Y:S01]  /*93c0*/  R2UR UR10, R15 ;  /* 0x000000000f0a72ca */ /* 0x000fe200000e0000 */
[----:B------:R-:W-:Y:S01]  /*93d0*/  ULDC UR19, c[0x0][0x398] ;  /* 0x0000e60000137ab9 */ /* 0x000fe20000000800 */
[----:B------:R-:W-:Y:S01]  /*93e0*/  R2UR UR25, R13 ;  /* 0x000000000d1972ca */ /* 0x000fe200000e0000 */
[----:B------:R-:W1:Y:S01]  /*93f0*/  LDC.64 R14, c[0x0][0x3d0] ;  /* 0x0000f400ff0e7b82 */ /* 0x000e620000000a00 */
[----:B------:R-:W-:Y:S01]  /*9400*/  R2UR UR24, R4 ;  /* 0x00000000041872ca */ /* 0x000fe200000e0000 */
[----:B------:R-:W-:Y:S01]  /*9410*/  ULDC UR31, c[0x0][0x3ec] ;  /* 0x0000fb00001f7ab9 */ /* 0x000fe20000000800 */
[----:B------:R-:W-:Y:S01]  /*9420*/  R2UR UR26, R8 ;  /* 0x00000000081a72ca */ /* 0x000fe200000e0000 */
[----:B------:R-:W-:Y:S01]  /*9430*/  ULDC.64 UR8, c[0x0][0x3c0] ;  /* 0x0000f00000087ab9 */ /* 0x000fe20000000a00 */
[----:B------:R-:W-:Y:S01]  /*9440*/  R2UR UR20, R9 ;  /* 0x00000000091472ca */ /* 0x000fe200000e0000 */
[----:B------:R-:W-:Y:S01]  /*9450*/  ULDC.64 UR32, c[0x0][0x198] ;  /* 0x0000660000207ab9 */ /* 0x000fe20000000a00 */
[----:B------:R-:W-:Y:S01]  /*9460*/  @UP0 ULDC.64 UR6, c[0x0][0x390] ;  /* 0x0000e40000060ab9 */ /* 0x000fe20000000a00 */
[----:B------:R-:W2:Y:S01]  /*9470*/  LDC.64 R12, c[0x0][0x3f8] ;  /* 0x0000fe00ff0c7b82 */ /* 0x000ea20000000a00 */
[----:B------:R-:W-:Y:S01]  /*9480*/  VIADD R23, R23, 0xffffffff ;  /* 0xffffffff17177836 */ /* 0x000fe20000000000 */
[----:B------:R-:W-:Y:S01]  /*9490*/  R2UR UR21, R7 ;  /* 0x00000000071572ca */ /* 0x000fe200000e0000 */
[----:B------:R-:W-:Y:S01]  /*94a0*/  ULDC.64 UR28, c[0x0][0x3f0] ;  /* 0x0000fc00001c7ab9 */ /* 0x000fe20000000a00 */
[----:B------:R-:W-:Y:S01]  /*94b0*/  R2UR UR22, R6 ;  /* 0x00000000061672ca */ /* 0x000fe200000e0000 */
[----:B------:R-:W-:Y:S01]  /*94c0*/  UIADD3 UR25, UR25, 0x38000, URZ ;  /* 0x0003800019197890 */ /* 0x000fe2000fffe03f */
[----:B------:R-:W-:Y:S01]  /*94d0*/  ISETP.GT.AND P6, PT, R23, 0x1, PT ;  /* 0x000000011700780c */ /* 0x000fe20003fc4270 */
[----:B------:R-:W-:Y:S01]  /*94e0*/  ULEA UR24, UR24, UR10, 0xe ;  /* 0x0000000a18187291 */ /* 0x000fe2000f8e703f */
[----:B0-----:R-:W-:Y:S01]  /*94f0*/  ISETP.NE.AND P2, PT, R11, 0x1, PT ;  /* 0x000000010b00780c */ /* 0x001fe20003f45270 */
[----:B------:R-:W0:Y:S01]  /*9500*/  LDC R16, c[0x0][0x400] ;  /* 0x00010000ff107b82 */ /* 0x000e220000000800 */
[----:B------:R-:W-:Y:S01]  /*9510*/  USHF.L.U32 UR26, UR26, 0x6, URZ ;  /* 0x000000061a1a7899 */ /* 0x000fe2000800063f */
[----:B------:R-:W-:Y:S01]  /*9520*/  VIADD R4, R4, 0x1 ;  /* 0x0000000104047836 */ /* 0x000fe20000000000 */
[----:B------:R-:W-:Y:S01]  /*9530*/  UMOV UR34, 0x0 ;  /* 0x0000000000227882 */ /* 0x000fe20000000000 */
[----:B------:R-:W-:Y:S01]  /*9540*/  UMOV UR35, 0x10000000 ;  /* 0x1000000000237882 */ /* 0x000fe20000000000 */
[----:B------:R-:W-:Y:S01]  /*9550*/  UMOV UR12, UR20 ;  /* 0x00000014000c7c82 */ /* 0x000fe20008000000 */
[----:B------:R-:W-:Y:S01]  /*9560*/  UMOV UR13, UR21 ;  /* 0x00000015000d7c82 */ /* 0x000fe20008000000 */
[----:B------:R-:W-:Y:S01]  /*9570*/  ISETP.NE.AND P5, PT, R4, 0x7, PT ;  /* 0x000000070400780c */ /* 0x000fe20003fa5270 */
[----:B------:R-:W3:Y:S01]  /*9580*/  LDC.64 R20, c[0x0][0x3e0] ;  /* 0x0000f800ff147b82 */ /* 0x000ee20000000a00 */
[----:B------:R-:W-:-:S02]  /*9590*/  UMOV UR14, UR22 ;  /* 0x00000016000e7c82 */ /* 0x000fc40008000000 */
[----:B------:R-:W-:Y:S01]  /*95a0*/  SEL R4, R4, RZ, P5 ;  /* 0x000000ff04047207 */ /* 0x000fe20002800000 */
[----:B------:R-:W-:-:S05]  /*95b0*/  @P2 IMAD.U32 R10, RZ, RZ, UR4 ;  /* 0x00000004ff0a2e24 */ /* 0x000fca000f8e00ff */
[----:B------:R-:W-:Y:S01]  /*95c0*/  @P2 R2UR UR16, R10 ;  /* 0x000000000a1022ca */ /* 0x000fe200000e0000 */
[----:B------:R-:W-:-:S05]  /*95d0*/  VIADD R10, R8, 0x1 ;  /* 0x00000001080a7836 */ /* 0x000fca0000000000 */
[----:B------:R-:W-:-:S07]  /*95e0*/  ISETP.NE.AND P2, PT, R10, UR15, PT ;  /* 0x0000000f0a007c0c */ /* 0x000fce000bf45270 */
[----:B------:R-:W-:Y:S02]  /*95f0*/  UIMAD.WIDE.U32 UR4, UR16, UR6, URZ ;  /* 0x00000006100472a5 */ /* 0x000fe4000f8e003f */
[----:B------:R-:W-:Y:S02]  /*9600*/  UIADD3 UR4, -UR16, URZ, URZ ;  /* 0x0000003f10047290 */ /* 0x000fe4000fffe13f */
[----:B------:R-:W-:Y:S01]  /*9610*/  UMOV UR17, UR16 ;  /* 0x0000001000117c82 */ /* 0x000fe20008000000 */
[----:B------:R-:W-:Y:S02]  /*9620*/  @UP0 USHF.R.U32.HI UR17, URZ, UR7, UR5 ;  /* 0x000000073f110299 */ /* 0x000fe40008011605 */
[----:B------:R-:W-:Y:S01]  /*9630*/  UISETP.NE.AND UP0, UPT, UR19, 0x1, UPT ;  /* 0x000000011300788c */ /* 0x000fe2000bf05270 */
[----:B------:R-:W-:Y:S01]  /*9640*/  IMAD R8, R11, UR4, R18 ;  /* 0x000000040b087c24 */ /* 0x000fe2000f8e0212 */
[----:B------:R-:W-:Y:S01]  /*9650*/  ULDC.64 UR6, c[0x0][0x3c8] ;  /* 0x0000f20000067ab9 */ /* 0x000fe20000000a00 */
[C---:B------:R-:W-:Y:S01]  /*9660*/  VIADD R11, R9.reuse, 0x1 ;  /* 0x00000001090b7836 */ /* 0x040fe20000000000 */
[----:B------:R-:W-:Y:S01]  /*9670*/  UIADD3 UR23, -UR17, URZ, URZ ;  /* 0x0000003f11177290 */ /* 0x000fe2000fffe13f */
[----:B------:R-:W-:Y:S01]  /*9680*/  @P2 IMAD.MOV R11, RZ, RZ, R9 ;  /* 0x000000ffff0b2224 */ /* 0x000fe200078e0209 */
[----:B------:R-:W-:Y:S01]  /*9690*/  R2UR UR27, R8 ;  /* 0x00000000081b72ca */ /* 0x000fe200000e0000 */
[----:B--2---:R-:W-:Y:S01]  /*96a0*/  IMAD R9, R9, UR7, R12 ;  /* 0x0000000709097c24 */ /* 0x004fe2000f8e020c */
[----:B------:R-:W-:Y:S01]  /*96b0*/  UMOV UR30, UR17 ;  /* 0x00000011001e7c82 */ /* 0x000fe20008000000 */
[----:B-1----:R-:W-:Y:S01]  /*96c0*/  IMAD R8, R7, R14, R13 ;  /* 0x0000000e07087224 */ /* 0x002fe200078e020d */
[----:B---3--:R-:W-:Y:S01]  /*96d0*/  ISETP.NE.AND P3, PT, R11, R20, PT ;  /* 0x000000140b00720c */ /* 0x008fe20003f65270 */
[----:B------:R-:W-:Y:S01]  /*96e0*/  @UP0 ULDC UR10, c[0x0][0x39c] ;  /* 0x0000e700000a0ab9 */ /* 0x000fe20000000800 */
[----:B------:R-:W-:Y:S01]  /*96f0*/  @UP0 ULDC UR7, c[0x0][0x3a0] ;  /* 0x0000e80000070ab9 */ /* 0x000fe20000000800 */
[----:B------:R-:W-:Y:S01]  /*9700*/  IMAD.U32 R9, R8, 0x20, R9 ;  /* 0x0000002008097824 */ /* 0x000fe200078e0009 */
[----:B------:R-:W-:Y:S01]  /*9710*/  UIMAD.WIDE.U32 UR10, UR17, UR10, URZ ;  /* 0x0000000a110a72a5 */ /* 0x000fe2000f8e003f */
[----:B0-----:R-:W-:Y:S01]  /*9720*/  IMAD R8, R6, R15, R16 ;  /* 0x0000000f06087224 */ /* 0x001fe200078e0210 */
[----:B------:R-:W-:Y:S01]  /*9730*/  UIADD3 UR4, UP1, UR32, 0xf0, URZ ;  /* 0x000000f020047890 */ /* 0x000fe2000ff3e03f */
[----:B------:R-:W-:Y:S01]  /*9740*/  VIADD R12, R7, 0x1 ;  /* 0x00000001070c7836 */ /* 0x000fe20000000000 */
[----:B------:R-:W-:Y:S01]  /*9750*/  @UP0 USHF.R.U32.HI UR30, URZ, UR7, UR11 ;  /* 0x000000073f1e0299 */ /* 0x000fe2000801160b */
[----:B------:R-:W-:Y:S01]  /*9760*/  IMAD.U32 R8, R8, 0x400, R9 ;  /* 0x0000040008087824 */ /* 0x000fe200078e0009 */
[----:B------:R-:W-:Y:S01]  /*9770*/  UIMAD UR27, UR27, UR8, UR31 ;  /* 0x000000081b1b72a4 */ /* 0x000fe2000f8e021f */
[----:B------:R-:W-:Y:S01]  /*9780*/  R2UR UR10, R19 ;  /* 0x00000000130a72ca */ /* 0x000fe200000e0000 */
[----:B------:R-:W-:Y:S01]  /*9790*/  UIADD3 UR7, -UR30, URZ, URZ ;  /* 0x0000003f1e077290 */ /* 0x000fe2000fffe13f */
[----:B------:R-:W-:Y:S01]  /*97a0*/  @P3 IMAD.MOV R12, RZ, RZ, R7 ;  /* 0x000000ffff0c3224 */ /* 0x000fe200078e0207 */
[----:B------:R-:W-:Y:S01]  /*97b0*/  R2UR UR11, R8 ;  /* 0x00000000080b72ca */ /* 0x000fe200000e0000 */
[----:B------:R-:W-:Y:S01]  /*97c0*/  UIMAD UR8, UR18, UR23, UR16 ;  /* 0x00000017120872a4 */ /* 0x000fe2000f8e0210 */
[----:B------:R-:W-:Y:S01]  /*97d0*/  R2UR UR18, R17 ;  /* 0x00000000111272ca */ /* 0x000fe200000e0000 */
[----:B------:R-:W-:Y:S01]  /*97e0*/  UIMAD UR7, UR19, UR7, UR17 ;  /* 0x00000007130772a4 */ /* 0x000fe2000f8e0211 */
[----:B------:R-:W-:Y:S01]  /*97f0*/  ISETP.NE.AND P4, PT, R12, R21, PT ;  /* 0x000000150c00720c */ /* 0x000fe20003f85270 */
[----:B------:R-:W-:Y:S01]  /*9800*/  UIADD3 UR32, UP2, UR32, 0x270, URZ ;  /* 0x0000027020207890 */ /* 0x000fe2000ff5e03f */
[----:B------:R-:W-:Y:S01]  /*9810*/  SEL R8, RZ, 0x1, P5 ;  /* 0x00000001ff087807 */ /* 0x000fe20002800000 */
[----:B------:R-:W-:Y:S01]  /*9820*/  UIMAD UR29, UR7, UR6, UR29 ;  /* 0x00000006071d72a4 */ /* 0x000fe2000f8e021d */
[----:B------:R-:W-:Y:S01]  /*9830*/  VIADD R13, R6, 0x1 ;  /* 0x00000001060d7836 */ /* 0x000fe20000000000 */
[----:B------:R-:W-:Y:S01]  /*9840*/  UIADD3.X UR5, URZ, UR33, URZ, UP1, !UPT ;  /* 0x000000213f057290 */ /* 0x000fe20008ffe43f */
[----:B------:R-:W-:Y:S01]  /*9850*/  LOP3.LUT R5, R5, R8, RZ, 0x3c, !PT ;  /* 0x0000000805057212 */ /* 0x000fe200078e3cff */
[----:B------:R-:W-:Y:S01]  /*9860*/  UIMAD UR28, UR8, UR9, UR28 ;  /* 0x00000009081c72a4 */ /* 0x000fe2000f8e021c */
[----:B------:R-:W-:Y:S01]  /*9870*/  SEL R8, R10, RZ, P2 ;  /* 0x000000ff0a087207 */ /* 0x000fe20001000000 */
[----:B------:R-:W-:Y:S01]  /*9880*/  UPRMT UR6, UR11, 0x5410, URZ ;  /* 0x000054100b067896 */ /* 0x000fe2000800003f */
[----:B------:R-:W-:Y:S01]  /*9890*/  SEL R9, R11, RZ, P3 ;  /* 0x000000ff0b097207 */ /* 0x000fe20001800000 */
[----:B------:R-:W-:Y:S01]  /*98a0*/  UIADD3.X UR33, URZ, UR33, URZ, UP2, !UPT ;  /* 0x000000213f217290 */ /* 0x000fe200097fe43f */
[----:B------:R-:W-:Y:S01]  /*98b0*/  SEL R7, R12, RZ, P4 ;  /* 0x000000ff0c077207 */ /* 0x000fe20002000000 */
[----:B------:R-:W-:Y:S01]  /*98c0*/  UIADD3 UR16, UR24, 0x1c000, URZ ;  /* 0x0001c00018107890 */ /* 0x000fe2000fffe03f */
[----:B------:R-:W-:Y:S01]  /*98d0*/  @P4 IMAD.MOV R13, RZ, RZ, R6 ;  /* 0x000000ffff0d4224 */ /* 0x000fe200078e0206 */
[----:B------:R-:W-:Y:S01]  /*98e0*/  UIADD3 UR8, UR24, 0x1e000, URZ ;  /* 0x0001e00018087890 */ /* 0x000fe2000fffe03f */
[----:B------:R-:W-:Y:S01]  /*98f0*/  UMOV UR17, UR25 ;  /* 0x0000001900117c82 */ /* 0x000fe20008000000 */
[----:B------:R-:W-:Y:S01]  /*9900*/  UMOV UR19, UR26 ;  /* 0x0000001a00137c82 */ /* 0x000fe20008000000 */
[----:B------:R-:W-:Y:S01]  /*9910*/  UMOV UR9, UR25 ;  /* 0x0000001900097c82 */ /* 0x000fe20008000000 */
[----:B------:R2:W-:Y:S01]  /*9920*/  UTMALDG.5D.IM2COL [UR24], [UR4], UR6 ;  /* 0x00000018040073b4 */ /* 0x0005e20008060006 */
[----:B------:R-:W-:Y:S01]  /*9930*/  UMOV UR11, UR26 ;  /* 0x0000001a000b7c82 */ /* 0x000fe20008000000 */
[----:B------:R-:W-:Y:S01]  /*9940*/  IMAD.MOV.U32 R6, RZ, RZ, R13 ;  /* 0x000000ffff067224 */ /* 0x000fe200078e000d */
[----:B------:R2:W-:Y:S02]  /*9950*/  UTMALDG.5D [UR16], [UR32], desc[UR34] ;  /* 0x00002210200075b4 */ /* 0x0005e40008021000 */
[----:B------:R2:W-:Y:S02]  /*9960*/  UTMALDG.5D [UR8], [UR32], desc[UR34] ;  /* 0x00002208200075b4 */ /* 0x0005e40008021000 */
[----:B--2---:R-:W-:Y:S05]  /*9970*/  @P6 BRA `(.L_x_277) ;  /* 0xfffffff800386947 */ /* 0x004fea000383ffff */
.L_x_273:
[----:B------:R-:W-:Y:S05]  /*9980*/  BSYNC B0 ;  /* 0x0000000000007941 */ /* 0x000fea0003800000 */
.L_x_272:
[----:B------:R-:W-:Y:S01]  /*9990*/  ISETP.GE.U32.AND P0, PT, R2, 0x7, PT ;  /* 0x000000070200780c */ /* 0x000fe20003f06070 */
[----:B------:R-:W-:-:S12]  /*99a0*/  IMAD.MOV.U32 R3, RZ, RZ, 0x1 ;  /* 0x00000001ff037424 */ /* 0x000fd800078e00ff */
[----:B------:R-:W-:Y:S05]  /*99b0*/  @!P0 BRA `(.L_x_278) ;  /* 0x00000000001c8947 */ /* 0x000fea0003800000 */
[----:B------:R-:W-:-:S04]  /*99c0*/  IMAD.WIDE.U32 R4, R2, 0x24924925, RZ ;  /* 0x2492492502047825 */ /* 0x000fc800078e00ff */
[----:B------:R-:W-:-:S05]  /*99d0*/  IMAD.IADD R3, R2, 0x1, -R5 ;  /* 0x0000000102037824 */ /* 0x000fca00078e0a05 */
[----:B------:R-:W-:-:S04]  /*99e0*/  LEA.HI R3, R3, R5, RZ, 0x1f ;  /* 0x0000000503037211 */ /* 0x000fc800078ff8ff */
[----:B------:R-:W-:-:S04]  /*99f0*/  SHF.R.U32.HI R3, RZ, 0x2, R3 ;  /* 0x00000002ff037819 */ /* 0x000fc80000011603 */
[----:B------:R-:W-:-:S04]  /*9a00*/  LOP3.LUT R3, R3, 0x1, RZ, 0xc0, !PT ;  /* 0x0000000103037812 */ /* 0x000fc800078ec0ff */
[----:B------:R-:W-:-:S04]  /*9a10*/  ISETP.NE.U32.AND P0, PT, R3, 0x1, PT ;  /* 0x000000010300780c */ /* 0x000fc80003f05070 */
[----:B------:R-:W-:-:S09]  /*9a20*/  SEL R3, RZ, 0x1, !P0 ;  /* 0x00000001ff037807 */ /* 0x000fd20004000000 */
.L_x_278:
[----:B------:R-:W-:Y:S05]  /*9a30*/  WARPSYNC.ALL ;  /* 0x0000000000007948 */ /* 0x000fea0003800000 */
[----:B------:R-:W-:-:S13]  /*9a40*/  ELECT P0, URZ, PT ;  /* 0x00000000003f782f */ /* 0x000fda0003800000 */
[----:B------:R-:W-:Y:S05]  /*9a50*/  @!P0 EXIT ;  /* 0x000000000000894d */ /* 0x000fea0003800000 */
[----:B------:R-:W-:-:S04]  /*9a60*/  LOP3.LUT R0, R0, 0x2, RZ, 0xfc, !PT ;  /* 0x0000000200007812 */ /* 0x000fc800078efcff */
[----:B------:R-:W-:-:S13]  /*9a70*/  ISETP.NE.AND P0, PT, R0, 0x3, PT ;  /* 0x000000030000780c */ /* 0x000fda0003f05270 */
[----:B------:R-:W-:Y:S05]  /*9a80*/  @!P0 BRA `(.L_x_279) ;  /* 0x0000000000048947 */ /* 0x000fea0003800000 */
[----:B------:R-:W-:Y:S01]  /*9a90*/  BPT.TRAP 0x1 ;  /* 0x000000040000795c */ /* 0x000fe20000300000 */
.L_x_279:
[----:B------:R-:W2:Y:S01]  /*9aa0*/  S2R R7, SR_CgaCtaId ;  /* 0x0000000000077919 */ /* 0x000ea20000008800 */
[----:B------:R-:W-:Y:S01]  /*9ab0*/  IMAD.WIDE.U32 R4, R2, 0x24924925, RZ ;  /* 0x2492492502047825 */ /* 0x000fe200078e00ff */
[----:B------:R-:W-:-:S03]  /*9ac0*/  MOV R0, 0x400 ;  /* 0x0000040000007802 */ /* 0x000fc60000000f00 */
[----:B------:R-:W-:-:S05]  /*9ad0*/  IMAD.IADD R4, R2, 0x1, -R5 ;  /* 0x0000000102047824 */ /* 0x000fca00078e0a05 */
[----:B------:R-:W-:-:S04]  /*9ae0*/  LEA.HI R4, R4, R5, RZ, 0x1f ;  /* 0x0000000504047211 */ /* 0x000fc800078ff8ff */
[----:B------:R-:W-:-:S05]  /*9af0*/  SHF.R.U32.HI R5, RZ, 0x2, R4 ;  /* 0x00000002ff057819 */ /* 0x000fca0000011604 */
[----:B------:R-:W-:Y:S01]  /*9b00*/  IMAD R2, R5, -0x7, R2 ;  /* 0xfffffff905027824 */ /* 0x000fe200078e0202 */
[----:B--2---:R-:W-:Y:S02]  /*9b10*/  LEA R0, R7, R0, 0x18 ;  /* 0x0000000007007211 */ /* 0x004fe400078ec0ff */
[----:B------:R-:W-:-:S03]  /*9b20*/  SHF.L.U32 R7, R3, 0x1f, RZ ;  /* 0x0000001f03077819 */ /* 0x000fc600000006ff */
[----:B------:R-:W-:-:S04]  /*9b30*/  VIADD R5, R0, 0x38038 ;  /* 0x0003803800057836 */ /* 0x000fc80000000000 */
[----:B------:R-:W-:-:S07]  /*9b40*/  IMAD R0, R2, 0x8, R5 ;  /* 0x0000000802007824 */ /* 0x000fce00078e0205 */
.L_x_280:
[----:B--2---:R2:W3:Y:S02]  /*9b50*/  SYNCS.PHASECHK.TRANS64.TRYWAIT P0, [R0+URZ], R7 ;  /* 0x00000007000075a7 */ /* 0x0044e4000800017f */
[----:B---3--:R-:W-:Y:S05]  /*9b60*/  @!P0 NANOSLEEP.SYNCS 0x989680 ;  /* 0x009896800000895d */ /* 0x008fea0003900000 */
[----:B------:R-:W3:Y:S02]  /*9b70*/  @!P0 SYNCS.PHASECHK.TRANS64 P0, [R0+URZ], R7 ;  /* 0x00000007000085a7 */ /* 0x000ee4000800007f */
[----:B---3--:R-:W-:Y:S05]  /*9b80*/  @!P0 BRA `(.L_x_280) ;  /* 0xfffffffc00f08947 */ /* 0x008fea000383ffff */
[----:B------:R-:W-:-:S05]  /*9b90*/  VIADD R2, R2, 0x1 ;  /* 0x0000000102027836 */ /* 0x000fca0000000000 */
[----:B------:R-:W-:-:S04]  /*9ba0*/  ISETP.NE.AND P0, PT, R2, 0x7, PT ;  /* 0x000000070200780c */ /* 0x000fc80003f05270 */
[----:B--2---:R-:W-:Y:S02]  /*9bb0*/  SEL R0, RZ, 0x1, P0 ;  /* 0x00000001ff007807 */ /* 0x004fe40000000000 */
[----:B------:R-:W-:Y:S02]  /*9bc0*/  SEL R2, R2, RZ, P0 ;  /* 0x000000ff02027207 */ /* 0x000fe40000000000 */
[----:B------:R-:W-:-:S03]  /*9bd0*/  LOP3.LUT R7, R3, R0, RZ, 0x3c, !PT ;  /* 0x0000000003077212 */ /* 0x000fc600078e3cff */
[----:B------:R-:W-:Y:S01]  /*9be0*/  IMAD R0, R2, 0x8, R5 ;  /* 0x0000000802007824 */ /* 0x000fe200078e0205 */
[----:B------:R-:W-:-:S07]  /*9bf0*/  SHF.L.U32 R3, R7, 0x1f, RZ ;  /* 0x0000001f07037819 */ /* 0x000fce00000006ff */
.L_x_281:
        /* <DEDUP_REMOVED lines=11> */
.L_x_282:
        /* <DEDUP_REMOVED lines=11> */
.L_x_283:
        /* <DEDUP_REMOVED lines=11> */
.L_x_284:
        /* <DEDUP_REMOVED lines=11> */
.L_x_285:
        /* <DEDUP_REMOVED lines=11> */
.L_x_286:
[----:B--2---:R2:W3:Y:S02]  /*9f70*/  SYNCS.PHASECHK.TRANS64.TRYWAIT P0, [R2+URZ], R3 ;  /* 0x00000003020075a7 */ /* 0x0044e4000800017f */
[----:B---3--:R-:W-:Y:S05]  /*9f80*/  @!P0 NANOSLEEP.SYNCS 0x989680 ;  /* 0x009896800000895d */ /* 0x008fea0003900000 */
[----:B------:R-:W3:Y:S02]  /*9f90*/  @!P0 SYNCS.PHASECHK.TRANS64 P0, [R2+URZ], R3 ;  /* 0x00000003020085a7 */ /* 0x000ee4000800007f */
[----:B---3--:R-:W-:Y:S05]  /*9fa0*/  @P0 EXIT ;  /* 0x000000000000094d */ /* 0x008fea0003800000 */
[----:B------:R-:W-:Y:S05]  /*9fb0*/  BRA `(.L_x_286) ;  /* 0xfffffffc00ec7947 */ /* 0x000fea000383ffff */
.L_x_287:
[----:B------:R-:W-:-:S00]  /*9fc0*/  BRA `(.L_x_287) ;  /* 0xfffffffc00fc7947 */ /* 0x000fc0000383ffff */
[----:B------:R-:W-:-:S00]  /*9fd0*/  NOP ;  /* 0x0000000000007918 */ /* 0x000fc00000000000 */
        /* <DEDUP_REMOVED lines=10> */
.L_x_288:


//--------------------- .nv.shared._ZN7cutlass13device_kernelINS_4conv6kernel13ConvUniversalINS1_16ConvProblemShapeILNS1_8OperatorE1ELi3EEENS1_10collective14CollectiveConvINS1_46MainloopSm90TmaGmmaWarpSpecializedImplicitGemmILS5_1ELi7ELi3EN4cute5tupleIJNSA_1CILi1EEESD_SD_EEENS1_36KernelImplicitTmaWarpSpecializedSm90ELi1EEENSB_IJNSC_ILi128EEESH_NSB_IJNSC_ILi64EEEEEEEEENS_6half_tESL_NSA_8TiledMMAINSA_8MMA_AtomIJNSA_4SM904GMMA26MMA_64x128x16_F32F16F16_SSILNSP_5MajorE0ELSR_1ELNSP_7ScaleInE1ELSS_1EEEEEENSA_6LayoutISE_NSB_IJNSC_ILi0EEESW_SW_EEEEENSB_IJNSA_10UnderscoreESZ_SZ_EEEEENS7_6detail26Sm90ImplicitGemmTileTraitsINSA_20SM90_TMA_LOAD_IM2COLENSA_14ComposedLayoutINSA_7SwizzleILi3ELi4ELi3EEENSA_18smem_ptr_flag_bitsILi16EEENSV_INSB_IJNSB_IJNSC_ILi8EEENSC_ILi16EEEEEENSB_IJSI_SD_EEENSB_IJSD_NSC_ILi7EEEEEEEEENSB_IJNSB_IJSI_NSC_ILi512EEEEEENSB_IJSD_SW_EEENSB_IJSW_NSC_ILi8192EEEEEEEEEEEEEvEENS13_INSA_13SM90_TMA_LOADENS15_IS17_S19_NSV_INSB_IJNSB_IJSI_NSC_ILi2EEEEEENSB_IJS1A_S1A_EEES1F_EEENSB_IJNSB_IJSD_NSC_ILi4096EEEEEES1I_S1L_EEEEEEEvEEEENS_8epilogue10collective6detail29Sm90TmaWarpSpecializedAdapterINS23_15DefaultEpilogueISL_NSB_IJNSB_IJllllEEESD_SW_EEES28_NS22_6thread17LinearCombinationISL_Li1EffLNS29_9ScaleType4KindE0ELNS_15FloatRoundStyleE2ESL_EENS_4gemm15EpilogueDefaultEEEEEvvEEEEvNT_6ParamsE --------------------------
	.section	.nv.shared._ZN7cutlass13device_kernelINS_4conv6kernel13ConvUniversalINS1_16ConvProblemShapeILNS1_8OperatorE1ELi3EEENS1_10collective14CollectiveConvINS1_46MainloopSm90TmaGmmaWarpSpecializedImplicitGemmILS5_1ELi7ELi3EN4cute5tupleIJNSA_1CILi1EEESD_SD_EEENS1_36KernelImplicitTmaWarpSpecializedSm90ELi1EEENSB_IJNSC_ILi128EEESH_NSB_IJNSC_ILi64EEEEEEEEENS_6half_tESL_NSA_8TiledMMAINSA_8MMA_AtomIJNSA_4SM904GMMA26MMA_64x128x16_F32F16F16_SSILNSP_5MajorE0ELSR_1ELNSP_7ScaleInE1ELSS_1EEEEEENSA_6LayoutISE_NSB_IJNSC_ILi0EEESW_SW_EEEEENSB_IJNSA_10UnderscoreESZ_SZ_EEEEENS7_6detail26Sm90ImplicitGemmTileTraitsINSA_20SM90_TMA_LOAD_IM2COLENSA_14ComposedLayoutINSA_7SwizzleILi3ELi4ELi3EEENSA_18smem_ptr_flag_bitsILi16EEENSV_INSB_IJNSB_IJNSC_ILi8EEENSC_ILi16EEEEEENSB_IJSI_SD_EEENSB_IJSD_NSC_ILi7EEEEEEEEENSB_IJNSB_IJSI_NSC_ILi512EEEEEENSB_IJSD_SW_EEENSB_IJSW_NSC_ILi8192EEEEEEEEEEEEEvEENS13_INSA_13SM90_TMA_LOADENS15_IS17_S19_NSV_INSB_IJNSB_IJSI_NSC_ILi2EEEEEENSB_IJS1A_S1A_EEES1F_EEENSB_IJNSB_IJSD_NSC_ILi4096EEEEEES1I_S1L_EEEEEEEvEEEENS_8epilogue10collective6detail29Sm90TmaWarpSpecializedAdapterINS23_15DefaultEpilogueISL_NSB_IJNSB_IJllllEEESD_SW_EEES28_NS22_6thread17LinearCombinationISL_Li1EffLNS29_9ScaleType4KindE0ELNS_15FloatRoundStyleE2ESL_EENS_4gemm15EpilogueDefaultEEEEEvvEEEEvNT_6ParamsE,"aw",@nobits
	.sectionflags	@""
	.align	16
	.zero		1024


//--------------------- .nv.shared.reserved.0     --------------------------
	.section	.nv.shared.reserved.0,"aw",@nobits
	.weak		__nv_reservedSMEM_offset_0_alias
	.size		__nv_reservedSMEM_offset_0_alias, 0, 0
	.other		__nv_reservedSMEM_offset_0_alias,@"STO_CUDA_RESERVED_SHARED STV_DEFAULT"
__nv_reservedSMEM_offset_0_alias:
	.zero		0


//--------------------- .nv.global                --------------------------
	.section	.nv.global,"aw",@nobits
.nv.global:
	.type		_ZN39_INTERNAL_158b3853_4_k_cu_19f3f89f_27934cute1_E,@object
	.size		_ZN39_INTERNAL_158b3853_4_k_cu_19f3f89f_27934cute1_E,(_ZN39_INTERNAL_158b3853_4_k_cu_19f3f89f_27934cuda3std3__45__cpo6cbeginE - _ZN39_INTERNAL_158b3853_4_k_cu_19f3f89f_27934cute1_E)
_ZN39_INTERNAL_158b3853_4_k_cu_19f3f89f_27934cute1_E:
	.zero		1
	.type		_ZN39_INTERNAL_158b3853_4_k_cu_19f3f89f_27934cuda3std3__45__cpo6cbeginE,@object
	.size		_ZN39_INTERNAL_158b3853_4_k_cu_19f3f89f_27934cuda3std3__45__cpo6cbeginE,(_ZN39_INTERNAL_158b3853_4_k_cu_19f3f89f_27934cuda3std3__48in_placeE - _ZN39_INTERNAL_158b3853_4_k_cu_19f3f89f_27934cuda3std3__45__cpo6cbeginE)
_ZN39_INTERNAL_158b3853_4_k_cu_19f3f89f_27934cuda3std3__45__cpo6cbeginE:
	.zero		1
	.type		_ZN39_INTERNAL_158b3853_4_k_cu_19f3f89f_27934cuda3std3__48in_placeE,@object
	.size		_ZN39_INTERNAL_158b3853_4_k_cu_19f3f89f_27934cuda3std3__48in_placeE,(_ZN39_INTERNAL_158b3853_4_k_cu_19f3f89f_27934cuda3std6ranges3__45__cpo9iter_moveE - _ZN39_INTERNAL_158b3853_4_k_cu_19f3f89f_27934cuda3std3__48in_placeE)
_ZN39_INTERNAL_158b3853_4_k_cu_19f3f89f_27934cuda3std3__48in_placeE:
	.zero		1
	.type		_ZN39_INTERNAL_158b3853_4_k_cu_19f3f89f_27934cuda3std6ranges3__45__cpo9iter_moveE,@object
	.size		_ZN39_INTERNAL_158b3853_4_k_cu_19f3f89f_27934cuda3std6ranges3__45__cpo9iter_moveE,(_ZN39_INTERNAL_158b3853_4_k_cu_19f3f89f_27934cuda3std3__45__cpo5beginE - _ZN39_INTERNAL_158b3853_4_k_cu_19f3f89f_27934cuda3std6ranges3__45__cpo9iter_moveE)
_ZN39_INTERNAL_158b3853_4_k_cu_19f3f89f_27934cuda3std6ranges3__45__cpo9iter_moveE:
	.zero		1
	.type		_ZN39_INTERNAL_158b3853_4_k_cu_19f3f89f_27934cuda3std3__45__cpo5beginE,@object
	.size		_ZN39_INTERNAL_158b3853_4_k_cu_19f3f89f_27934cuda3std3__45__cpo5beginE,(_ZN39_INTERNAL_158b3853_4_k_cu_19f3f89f_27934cuda3std3__441_GLOBAL__N__158b3853_4_k_cu_19f3f89f_27936ignoreE - _ZN39_INTERNAL_158b3853_4_k_cu_19f3f89f_27934cuda3std3__45__cpo5beginE)
_ZN39_INTERNAL_158b3853_4_k_cu_19f3f89f_27934cuda3std3__45__cpo5beginE:
	.zero		1
	.type		_ZN39_INTERNAL_158b3853_4_k_cu_19f3f89f_27934cuda3std3__441_GLOBAL__N__158b3853_4_k_cu_19f3f89f_27936ignoreE,@object
	.size		_ZN39_INTERNAL_158b3853_4_k_cu_19f3f89f_27934cuda3std3__441_GLOBAL__N__158b3853_4_k_cu_19f3f89f_27936ignoreE,(_ZN39_INTERNAL_158b3853_4_k_cu_19f3f89f_27934cute7productE - _ZN39_INTERNAL_158b3853_4_k_cu_19f3f89f_27934cuda3std3__441_GLOBAL__N__158b3853_4_k_cu_19f3f89f_27936ignoreE)
_ZN39_INTERNAL_158b3853_4_k_cu_19f3f89f_27934cuda3std3__441_GLOBAL__N__158b3853_4_k_cu_19f3f89f_27936ignoreE:
	.zero		1
	.type		_ZN39_INTERNAL_158b3853_4_k_cu_19f3f89f_27934cute7productE,@object
	.size		_ZN39_INTERNAL_158b3853_4_k_cu_19f3f89f_27934cute7productE,(_ZN39_INTERNAL_158b3853_4_k_cu_19f3f89f_27934cuda3std3__45__cpo3endE - _ZN39_INTERNAL_158b3853_4_k_cu_19f3f89f_27934cute7productE)
_ZN39_INTERNAL_158b3853_4_k_cu_19f3f89f_27934cute7productE:
	.zero		1
	.type		_ZN39_INTERNAL_158b3853_4_k_cu_19f3f89f_27934cuda3std3__45__cpo3endE,@object
	.size		_ZN39_INTERNAL_158b3853_4_k_cu_19f3f89f_27934cuda3std3__45__cpo3endE,(_ZN39_INTERNAL_158b3853_4_k_cu_19f3f89f_27934cuda3std3__419piecewise_constructE - _ZN39_INTERNAL_158b3853_4_k_cu_19f3f89f_27934cuda3std3__45__cpo3endE)
_ZN39_INTERNAL_158b3853_4_k_cu_19f3f89f_27934cuda3std3__45__cpo3endE:
	.zero		1
	.type		_ZN39_INTERNAL_158b3853_4_k_cu_19f3f89f_27934cuda3std3__419piecewise_constructE,@object
	.size		_ZN39_INTERNAL_158b3853_4_k_cu_19f3f89f_27934cuda3std3__419piecewise_constructE,(_ZN39_INTERNAL_158b3853_4_k_cu_19f3f89f_27934cuda3std3__45__cpo4cendE - _ZN39_INTERNAL_158b3853_4_k_cu_19f3f89f_27934cuda3std3__419piecewise_constructE)
_ZN39_INTERNAL_158b3853_4_k_cu_19f3f89f_27934cuda3std3__419piecewise_constructE:
	.zero		1
	.type		_ZN39_INTERNAL_158b3853_4_k_cu_19f3f89f_27934cuda3std3__45__cpo4cendE,@object
	.size		_ZN39_INTERNAL_158b3853_4_k_cu_19f3f89f_27934cuda3std3__45__cpo4cendE,(_ZN39_INTERNAL_158b3853_4_k_cu_19f3f89f_27934cuda3std6ranges3__45__cpo4swapE - _ZN39_INTERNAL_158b3853_4_k_cu_19f3f89f_27934cuda3std3__45__cpo4cendE)
_ZN39_INTERNAL_158b3853_4_k_cu_19f3f89f_27934cuda3std3__45__cpo4cendE:
	.zero		1
	.type		_ZN39_INTERNAL_158b3853_4_k_cu_19f3f89f_27934cuda3std6ranges3__45__cpo4swapE,@object
	.size		_ZN39_INTERNAL_158b3853_4_k_cu_19f3f89f_27934cuda3std6ranges3__45__cpo4swapE,(.L_7 - _ZN39_INTERNAL_158b3853_4_k_cu_19f3f89f_27934cuda3std6ranges3__45__cpo4swapE)
_ZN39_INTERNAL_158b3853_4_k_cu_19f3f89f_27934cuda3std6ranges3__45__cpo4swapE:
	.zero		1
.L_7:


//--------------------- .nv.constant0._ZN7cutlass13device_kernelINS_4conv6kernel13ConvUniversalINS1_16ConvProblemShapeILNS1_8OperatorE1ELi3EEENS1_10collective14CollectiveConvINS1_46MainloopSm90TmaGmmaWarpSpecializedImplicitGemmILS5_1ELi7ELi3EN4cute5tupleIJNSA_1CILi1EEESD_SD_EEENS1_36KernelImplicitTmaWarpSpecializedSm90ELi1EEENSB_IJNSC_ILi128EEESH_NSB_IJNSC_ILi64EEEEEEEEENS_6half_tESL_NSA_8TiledMMAINSA_8MMA_AtomIJNSA_4SM904GMMA26MMA_64x128x16_F32F16F16_SSILNSP_5MajorE0ELSR_1ELNSP_7ScaleInE1ELSS_1EEEEEENSA_6LayoutISE_NSB_IJNSC_ILi0EEESW_SW_EEEEENSB_IJNSA_10UnderscoreESZ_SZ_EEEEENS7_6detail26Sm90ImplicitGemmTileTraitsINSA_20SM90_TMA_LOAD_IM2COLENSA_14ComposedLayoutINSA_7SwizzleILi3ELi4ELi3EEENSA_18smem_ptr_flag_bitsILi16EEENSV_INSB_IJNSB_IJNSC_ILi8EEENSC_ILi16EEEEEENSB_IJSI_SD_EEENSB_IJSD_NSC_ILi7EEEEEEEEENSB_IJNSB_IJSI_NSC_ILi512EEEEEENSB_IJSD_SW_EEENSB_IJSW_NSC_ILi8192EEEEEEEEEEEEEvEENS13_INSA_13SM90_TMA_LOADENS15_IS17_S19_NSV_INSB_IJNSB_IJSI_NSC_ILi2EEEEEENSB_IJS1A_S1A_EEES1F_EEENSB_IJNSB_IJSD_NSC_ILi4096EEEEEES1I_S1L_EEEEEEEvEEEENS_8epilogue10collective6detail29Sm90TmaWarpSpecializedAdapterINS23_15DefaultEpilogueISL_NSB_IJNSB_IJllllEEESD_SW_EEES28_NS22_6thread17LinearCombinationISL_Li1EffLNS29_9ScaleType4KindE0ELNS_15FloatRoundStyleE2ESL_EENS_4gemm15EpilogueDefaultEEEEEvvEEEEvNT_6ParamsE --------------------------
	.section	.nv.constant0._ZN7cutlass13device_kernelINS_4conv6kernel13ConvUniversalINS1_16ConvProblemShapeILNS1_8OperatorE1ELi3EEENS1_10collective14CollectiveConvINS1_46MainloopSm90TmaGmmaWarpSpecializedImplicitGemmILS5_1ELi7ELi3EN4cute5tupleIJNSA_1CILi1EEESD_SD_EEENS1_36KernelImplicitTmaWarpSpecializedSm90ELi1EEENSB_IJNSC_ILi128EEESH_NSB_IJNSC_ILi64EEEEEEEEENS_6half_tESL_NSA_8TiledMMAINSA_8MMA_AtomIJNSA_4SM904GMMA26MMA_64x128x16_F32F16F16_SSILNSP_5MajorE0ELSR_1ELNSP_7ScaleInE1ELSS_1EEEEEENSA_6LayoutISE_NSB_IJNSC_ILi0EEESW_SW_EEEEENSB_IJNSA_10UnderscoreESZ_SZ_EEEEENS7_6detail26Sm90ImplicitGemmTileTraitsINSA_20SM90_TMA_LOAD_IM2COLENSA_14ComposedLayoutINSA_7SwizzleILi3ELi4ELi3EEENSA_18smem_ptr_flag_bitsILi16EEENSV_INSB_IJNSB_IJNSC_ILi8EEENSC_ILi16EEEEEENSB_IJSI_SD_EEENSB_IJSD_NSC_ILi7EEEEEEEEENSB_IJNSB_IJSI_NSC_ILi512EEEEEENSB_IJSD_SW_EEENSB_IJSW_NSC_ILi8192EEEEEEEEEEEEEvEENS13_INSA_13SM90_TMA_LOADENS15_IS17_S19_NSV_INSB_IJNSB_IJSI_NSC_ILi2EEEEEENSB_IJS1A_S1A_EEES1F_EEENSB_IJNSB_IJSD_NSC_ILi4096EEEEEES1I_S1L_EEEEEEEvEEEENS_8epilogue10collective6detail29Sm90TmaWarpSpecializedAdapterINS23_15DefaultEpilogueISL_NSB_IJNSB_IJllllEEESD_SW_EEES28_NS22_6thread17LinearCombinationISL_Li1EffLNS29_9ScaleType4KindE0ELNS_15FloatRoundStyleE2ESL_EENS_4gemm15EpilogueDefaultEEEEEvvEEEEvNT_6ParamsE,"a",@progbits
	.sectionflags	@""
	.align	4
.nv.constant0._ZN7cutlass13device_kernelINS_4conv6kernel13ConvUniversalINS1_16ConvProblemShapeILNS1_8OperatorE1ELi3EEENS1_10collective14CollectiveConvINS1_46MainloopSm90TmaGmmaWarpSpecializedImplicitGemmILS5_1ELi7ELi3EN4cute5tupleIJNSA_1CILi1EEESD_SD_EEENS1_36KernelImplicitTmaWarpSpecializedSm90ELi1EEENSB_IJNSC_ILi128EEESH_NSB_IJNSC_ILi64EEEEEEEEENS_6half_tESL_NSA_8TiledMMAINSA_8MMA_AtomIJNSA_4SM904GMMA26MMA_64x128x16_F32F16F16_SSILNSP_5MajorE0ELSR_1ELNSP_7ScaleInE1ELSS_1EEEEEENSA_6LayoutISE_NSB_IJNSC_ILi0EEESW_SW_EEEEENSB_IJNSA_10UnderscoreESZ_SZ_EEEEENS7_6detail26Sm90ImplicitGemmTileTraitsINSA_20SM90_TMA_LOAD_IM2COLENSA_14ComposedLayoutINSA_7SwizzleILi3ELi4ELi3EEENSA_18smem_ptr_flag_bitsILi16EEENSV_INSB_IJNSB_IJNSC_ILi8EEENSC_ILi16EEEEEENSB_IJSI_SD_EEENSB_IJSD_NSC_ILi7EEEEEEEEENSB_IJNSB_IJSI_NSC_ILi512EEEEEENSB_IJSD_SW_EEENSB_IJSW_NSC_ILi8192EEEEEEEEEEEEEvEENS13_INSA_13SM90_TMA_LOADENS15_IS17_S19_NSV_INSB_IJNSB_IJSI_NSC_ILi2EEEEEENSB_IJS1A_S1A_EEES1F_EEENSB_IJNSB_IJSD_NSC_ILi4096EEEEEES1I_S1L_EEEEEEEvEEEENS_8epilogue10collective6detail29Sm90TmaWarpSpecializedAdapterINS23_15DefaultEpilogueISL_NSB_IJNSB_IJllllEEESD_SW_EEES28_NS22_6thread17LinearCombinationISL_Li1EffLNS29_9ScaleType4KindE0ELNS_15FloatRoundStyleE2ESL_EENS_4gemm15EpilogueDefaultEEEEEvvEEEEvNT_6ParamsE:
	.zero		1664


//--------------------- SYMBOLS --------------------------

	.type		.nv.reservedSmem.offset0,@object
	.size		.nv.reservedSmem.offset0,0x4
